//
// Generated by NVIDIA NVVM Compiler
//
// Compiler Build ID: CL-36424714
// Cuda compilation tools, release 13.0, V13.0.88
// Based on NVVM 20.0.0
//

.version 9.0
.target sm_100
.address_size 64

	// .globl	bilinear_resize_kernel_u8

.visible .entry bilinear_resize_kernel_u8(
	.param .u64 .ptr .align 1 bilinear_resize_kernel_u8_param_0,
	.param .u32 bilinear_resize_kernel_u8_param_1,
	.param .u32 bilinear_resize_kernel_u8_param_2,
	.param .u32 bilinear_resize_kernel_u8_param_3,
	.param .u32 bilinear_resize_kernel_u8_param_4,
	.param .f32 bilinear_resize_kernel_u8_param_5,
	.param .f32 bilinear_resize_kernel_u8_param_6,
	.param .u64 .ptr .align 1 bilinear_resize_kernel_u8_param_7
)
{
	.reg .pred 	%p<20>;
	.reg .b16 	%rs<8>;
	.reg .b32 	%r<42>;
	.reg .b32 	%f<76>;
	.reg .b64 	%rd<15>;
	.reg .b64 	%fd<9>;

	ld.param.u64 	%rd3, [bilinear_resize_kernel_u8_param_0];
	ld.param.u32 	%r5, [bilinear_resize_kernel_u8_param_1];
	ld.param.u32 	%r6, [bilinear_resize_kernel_u8_param_2];
	ld.param.u32 	%r7, [bilinear_resize_kernel_u8_param_3];
	ld.param.u32 	%r8, [bilinear_resize_kernel_u8_param_4];
	ld.param.f32 	%f21, [bilinear_resize_kernel_u8_param_5];
	ld.param.f32 	%f22, [bilinear_resize_kernel_u8_param_6];
	ld.param.u64 	%rd2, [bilinear_resize_kernel_u8_param_7];
	cvta.to.global.u64 	%rd1, %rd3;
	mov.u32 	%r10, %ntid.x;
	mov.u32 	%r11, %ctaid.x;
	mov.u32 	%r12, %tid.x;
	mad.lo.s32 	%r1, %r10, %r11, %r12;
	mov.u32 	%r13, %ntid.y;
	mov.u32 	%r14, %ctaid.y;
	mov.u32 	%r15, %tid.y;
	mad.lo.s32 	%r16, %r13, %r14, %r15;
	setp.ge.u32 	%p1, %r1, %r7;
	setp.ge.u32 	%p2, %r16, %r8;
	or.pred  	%p3, %p1, %p2;
	@%p3 bra 	$L__BB0_18;
	cvt.rn.f32.u32 	%f24, %r1;
	cvt.rn.f32.u32 	%f25, %r16;
	cvt.f64.f32 	%fd1, %f24;
	add.f64 	%fd2, %fd1, 0d3FE0000000000000;
	cvt.f64.f32 	%fd3, %f21;
	fma.rn.f64 	%fd4, %fd2, %fd3, 0dBFE0000000000000;
	cvt.rn.f32.f64 	%f1, %fd4;
	cvt.f64.f32 	%fd5, %f25;
	add.f64 	%fd6, %fd5, 0d3FE0000000000000;
	cvt.f64.f32 	%fd7, %f22;
	fma.rn.f64 	%fd8, %fd6, %fd7, 0dBFE0000000000000;
	cvt.rn.f32.f64 	%f2, %fd8;
	cvt.rmi.s32.f32 	%r3, %f1;
	cvt.rmi.s32.f32 	%r4, %f2;
	cvt.rn.f32.s32 	%f3, %r4;
	setp.lt.s32 	%p4, %r3, 0;
	mov.f32 	%f68, 0f00000000;
	@%p4 bra 	$L__BB0_3;
	cvt.rn.f32.u32 	%f26, %r3;
	cvt.rn.f32.s32 	%f27, %r5;
	setp.ge.f32 	%p5, %f26, %f27;
	add.s32 	%r17, %r5, -1;
	cvt.rn.f32.s32 	%f28, %r17;
	selp.f32 	%f68, %f28, %f26, %p5;
$L__BB0_3:
	setp.lt.s32 	%p6, %r4, 0;
	mov.f32 	%f69, 0f00000000;
	@%p6 bra 	$L__BB0_5;
	cvt.rn.f32.s32 	%f30, %r6;
	setp.ge.f32 	%p7, %f3, %f30;
	add.s32 	%r18, %r6, -1;
	cvt.rn.f32.s32 	%f31, %r18;
	selp.f32 	%f69, %f31, %f3, %p7;
$L__BB0_5:
	cvt.rmi.s32.f32 	%r19, %f68;
	cvt.rmi.s32.f32 	%r20, %f69;
	mad.lo.s32 	%r21, %r20, %r5, %r19;
	cvt.s64.s32 	%rd4, %r21;
	add.s64 	%rd5, %rd1, %rd4;
	ld.global.u8 	%rs1, [%rd5];
	setp.lt.s32 	%p8, %r3, -1;
	mov.f32 	%f70, 0f00000000;
	@%p8 bra 	$L__BB0_7;
	add.s32 	%r22, %r3, 1;
	cvt.rn.f32.u32 	%f33, %r22;
	cvt.rn.f32.s32 	%f34, %r5;
	setp.ge.f32 	%p9, %f33, %f34;
	add.s32 	%r23, %r5, -1;
	cvt.rn.f32.s32 	%f35, %r23;
	selp.f32 	%f70, %f35, %f33, %p9;
$L__BB0_7:
	setp.lt.s32 	%p10, %r4, 0;
	mov.f32 	%f71, 0f00000000;
	@%p10 bra 	$L__BB0_9;
	cvt.rn.f32.s32 	%f37, %r6;
	setp.ge.f32 	%p11, %f3, %f37;
	add.s32 	%r24, %r6, -1;
	cvt.rn.f32.s32 	%f38, %r24;
	selp.f32 	%f71, %f38, %f3, %p11;
$L__BB0_9:
	setp.lt.s32 	%p12, %r3, 0;
	cvt.rmi.s32.f32 	%r25, %f70;
	cvt.rmi.s32.f32 	%r26, %f71;
	mad.lo.s32 	%r27, %r26, %r5, %r25;
	cvt.s64.s32 	%rd6, %r27;
	add.s64 	%rd7, %rd1, %rd6;
	ld.global.u8 	%rs2, [%rd7];
	add.s32 	%r28, %r4, 1;
	cvt.rn.f32.s32 	%f12, %r28;
	mov.f32 	%f72, 0f00000000;
	@%p12 bra 	$L__BB0_11;
	cvt.rn.f32.u32 	%f40, %r3;
	cvt.rn.f32.s32 	%f41, %r5;
	setp.ge.f32 	%p13, %f40, %f41;
	add.s32 	%r29, %r5, -1;
	cvt.rn.f32.s32 	%f42, %r29;
	selp.f32 	%f72, %f42, %f40, %p13;
$L__BB0_11:
	setp.lt.s32 	%p14, %r4, -1;
	mov.f32 	%f73, 0f00000000;
	@%p14 bra 	$L__BB0_13;
	cvt.rn.f32.s32 	%f44, %r6;
	setp.ge.f32 	%p15, %f12, %f44;
	add.s32 	%r30, %r6, -1;
	cvt.rn.f32.s32 	%f45, %r30;
	selp.f32 	%f73, %f45, %f12, %p15;
$L__BB0_13:
	setp.lt.s32 	%p16, %r3, -1;
	cvt.rmi.s32.f32 	%r31, %f72;
	cvt.rmi.s32.f32 	%r32, %f73;
	mad.lo.s32 	%r33, %r32, %r5, %r31;
	cvt.s64.s32 	%rd8, %r33;
	add.s64 	%rd9, %rd1, %rd8;
	ld.global.u8 	%rs3, [%rd9];
	mov.f32 	%f74, 0f00000000;
	@%p16 bra 	$L__BB0_15;
	add.s32 	%r34, %r3, 1;
	cvt.rn.f32.u32 	%f47, %r34;
	cvt.rn.f32.s32 	%f48, %r5;
	setp.ge.f32 	%p17, %f47, %f48;
	add.s32 	%r35, %r5, -1;
	cvt.rn.f32.s32 	%f49, %r35;
	selp.f32 	%f74, %f49, %f47, %p17;
$L__BB0_15:
	setp.lt.s32 	%p18, %r4, -1;
	mov.f32 	%f75, 0f00000000;
	@%p18 bra 	$L__BB0_17;
	cvt.rn.f32.s32 	%f51, %r6;
	setp.ge.f32 	%p19, %f12, %f51;
	add.s32 	%r36, %r6, -1;
	cvt.rn.f32.s32 	%f52, %r36;
	selp.f32 	%f75, %f52, %f12, %p19;
$L__BB0_17:
	cvt.rn.f32.u16 	%f53, %rs3;
	cvt.rn.f32.u16 	%f54, %rs1;
	cvt.rn.f32.s32 	%f55, %r3;
	sub.f32 	%f56, %f1, %f55;
	sub.f32 	%f57, %f2, %f3;
	cvt.rmi.s32.f32 	%r37, %f74;
	cvt.rmi.s32.f32 	%r38, %f75;
	mad.lo.s32 	%r39, %r38, %r5, %r37;
	cvt.s64.s32 	%rd10, %r39;
	add.s64 	%rd11, %rd1, %rd10;
	ld.global.u8 	%rs6, [%rd11];
	cvt.rn.f32.u16 	%f58, %rs6;
	neg.f32 	%f59, %f56;
	fma.rn.f32 	%f60, %f59, %f54, %f54;
	cvt.rn.f32.u16 	%f61, %rs2;
	fma.rn.f32 	%f62, %f56, %f61, %f60;
	fma.rn.f32 	%f63, %f59, %f53, %f53;
	fma.rn.f32 	%f64, %f56, %f58, %f63;
	neg.f32 	%f65, %f57;
	fma.rn.f32 	%f66, %f65, %f62, %f62;
	fma.rn.f32 	%f67, %f57, %f64, %f66;
	cvt.rni.u32.f32 	%r40, %f67;
	mad.lo.s32 	%r41, %r7, %r16, %r1;
	cvt.u64.u32 	%rd12, %r41;
	cvta.to.global.u64 	%rd13, %rd2;
	add.s64 	%rd14, %rd13, %rd12;
	st.global.u8 	[%rd14], %r40;
$L__BB0_18:
	ret;

}
	// .globl	bilinear_resize_kernel_u16
.visible .entry bilinear_resize_kernel_u16(
	.param .u64 .ptr .align 1 bilinear_resize_kernel_u16_param_0,
	.param .u32 bilinear_resize_kernel_u16_param_1,
	.param .u32 bilinear_resize_kernel_u16_param_2,
	.param .u32 bilinear_resize_kernel_u16_param_3,
	.param .u32 bilinear_resize_kernel_u16_param_4,
	.param .f32 bilinear_resize_kernel_u16_param_5,
	.param .f32 bilinear_resize_kernel_u16_param_6,
	.param .u64 .ptr .align 1 bilinear_resize_kernel_u16_param_7
)
{
	.reg .pred 	%p<20>;
	.reg .b16 	%rs<5>;
	.reg .b32 	%r<42>;
	.reg .b32 	%f<76>;
	.reg .b64 	%rd<15>;
	.reg .b64 	%fd<9>;

	ld.param.u64 	%rd3, [bilinear_resize_kernel_u16_param_0];
	ld.param.u32 	%r5, [bilinear_resize_kernel_u16_param_1];
	ld.param.u32 	%r6, [bilinear_resize_kernel_u16_param_2];
	ld.param.u32 	%r7, [bilinear_resize_kernel_u16_param_3];
	ld.param.u32 	%r8, [bilinear_resize_kernel_u16_param_4];
	ld.param.f32 	%f21, [bilinear_resize_kernel_u16_param_5];
	ld.param.f32 	%f22, [bilinear_resize_kernel_u16_param_6];
	ld.param.u64 	%rd2, [bilinear_resize_kernel_u16_param_7];
	cvta.to.global.u64 	%rd1, %rd3;
	mov.u32 	%r10, %ntid.x;
	mov.u32 	%r11, %ctaid.x;
	mov.u32 	%r12, %tid.x;
	mad.lo.s32 	%r1, %r10, %r11, %r12;
	mov.u32 	%r13, %ntid.y;
	mov.u32 	%r14, %ctaid.y;
	mov.u32 	%r15, %tid.y;
	mad.lo.s32 	%r16, %r13, %r14, %r15;
	setp.ge.u32 	%p1, %r1, %r7;
	setp.ge.u32 	%p2, %r16, %r8;
	or.pred  	%p3, %p1, %p2;
	@%p3 bra 	$L__BB1_18;
	cvt.rn.f32.u32 	%f24, %r1;
	cvt.rn.f32.u32 	%f25, %r16;
	cvt.f64.f32 	%fd1, %f24;
	add.f64 	%fd2, %fd1, 0d3FE0000000000000;
	cvt.f64.f32 	%fd3, %f21;
	fma.rn.f64 	%fd4, %fd2, %fd3, 0dBFE0000000000000;
	cvt.rn.f32.f64 	%f1, %fd4;
	cvt.f64.f32 	%fd5, %f25;
	add.f64 	%fd6, %fd5, 0d3FE0000000000000;
	cvt.f64.f32 	%fd7, %f22;
	fma.rn.f64 	%fd8, %fd6, %fd7, 0dBFE0000000000000;
	cvt.rn.f32.f64 	%f2, %fd8;
	cvt.rmi.s32.f32 	%r3, %f1;
	cvt.rmi.s32.f32 	%r4, %f2;
	cvt.rn.f32.s32 	%f3, %r4;
	setp.lt.s32 	%p4, %r3, 0;
	mov.f32 	%f68, 0f00000000;
	@%p4 bra 	$L__BB1_3;
	cvt.rn.f32.u32 	%f26, %r3;
	cvt.rn.f32.s32 	%f27, %r5;
	setp.ge.f32 	%p5, %f26, %f27;
	add.s32 	%r17, %r5, -1;
	cvt.rn.f32.s32 	%f28, %r17;
	selp.f32 	%f68, %f28, %f26, %p5;
$L__BB1_3:
	setp.lt.s32 	%p6, %r4, 0;
	mov.f32 	%f69, 0f00000000;
	@%p6 bra 	$L__BB1_5;
	cvt.rn.f32.s32 	%f30, %r6;
	setp.ge.f32 	%p7, %f3, %f30;
	add.s32 	%r18, %r6, -1;
	cvt.rn.f32.s32 	%f31, %r18;
	selp.f32 	%f69, %f31, %f3, %p7;
$L__BB1_5:
	cvt.rmi.s32.f32 	%r19, %f68;
	cvt.rmi.s32.f32 	%r20, %f69;
	mad.lo.s32 	%r21, %r20, %r5, %r19;
	mul.wide.s32 	%rd4, %r21, 2;
	add.s64 	%rd5, %rd1, %rd4;
	ld.global.u16 	%rs1, [%rd5];
	setp.lt.s32 	%p8, %r3, -1;
	mov.f32 	%f70, 0f00000000;
	@%p8 bra 	$L__BB1_7;
	add.s32 	%r22, %r3, 1;
	cvt.rn.f32.u32 	%f33, %r22;
	cvt.rn.f32.s32 	%f34, %r5;
	setp.ge.f32 	%p9, %f33, %f34;
	add.s32 	%r23, %r5, -1;
	cvt.rn.f32.s32 	%f35, %r23;
	selp.f32 	%f70, %f35, %f33, %p9;
$L__BB1_7:
	setp.lt.s32 	%p10, %r4, 0;
	mov.f32 	%f71, 0f00000000;
	@%p10 bra 	$L__BB1_9;
	cvt.rn.f32.s32 	%f37, %r6;
	setp.ge.f32 	%p11, %f3, %f37;
	add.s32 	%r24, %r6, -1;
	cvt.rn.f32.s32 	%f38, %r24;
	selp.f32 	%f71, %f38, %f3, %p11;
$L__BB1_9:
	setp.lt.s32 	%p12, %r3, 0;
	cvt.rmi.s32.f32 	%r25, %f70;
	cvt.rmi.s32.f32 	%r26, %f71;
	mad.lo.s32 	%r27, %r26, %r5, %r25;
	mul.wide.s32 	%rd6, %r27, 2;
	add.s64 	%rd7, %rd1, %rd6;
	ld.global.u16 	%rs2, [%rd7];
	add.s32 	%r28, %r4, 1;
	cvt.rn.f32.s32 	%f12, %r28;
	mov.f32 	%f72, 0f00000000;
	@%p12 bra 	$L__BB1_11;
	cvt.rn.f32.u32 	%f40, %r3;
	cvt.rn.f32.s32 	%f41, %r5;
	setp.ge.f32 	%p13, %f40, %f41;
	add.s32 	%r29, %r5, -1;
	cvt.rn.f32.s32 	%f42, %r29;
	selp.f32 	%f72, %f42, %f40, %p13;
$L__BB1_11:
	setp.lt.s32 	%p14, %r4, -1;
	mov.f32 	%f73, 0f00000000;
	@%p14 bra 	$L__BB1_13;
	cvt.rn.f32.s32 	%f44, %r6;
	setp.ge.f32 	%p15, %f12, %f44;
	add.s32 	%r30, %r6, -1;
	cvt.rn.f32.s32 	%f45, %r30;
	selp.f32 	%f73, %f45, %f12, %p15;
$L__BB1_13:
	setp.lt.s32 	%p16, %r3, -1;
	cvt.rmi.s32.f32 	%r31, %f72;
	cvt.rmi.s32.f32 	%r32, %f73;
	mad.lo.s32 	%r33, %r32, %r5, %r31;
	mul.wide.s32 	%rd8, %r33, 2;
	add.s64 	%rd9, %rd1, %rd8;
	ld.global.u16 	%rs3, [%rd9];
	mov.f32 	%f74, 0f00000000;
	@%p16 bra 	$L__BB1_15;
	add.s32 	%r34, %r3, 1;
	cvt.rn.f32.u32 	%f47, %r34;
	cvt.rn.f32.s32 	%f48, %r5;
	setp.ge.f32 	%p17, %f47, %f48;
	add.s32 	%r35, %r5, -1;
	cvt.rn.f32.s32 	%f49, %r35;
	selp.f32 	%f74, %f49, %f47, %p17;
$L__BB1_15:
	setp.lt.s32 	%p18, %r4, -1;
	mov.f32 	%f75, 0f00000000;
	@%p18 bra 	$L__BB1_17;
	cvt.rn.f32.s32 	%f51, %r6;
	setp.ge.f32 	%p19, %f12, %f51;
	add.s32 	%r36, %r6, -1;
	cvt.rn.f32.s32 	%f52, %r36;
	selp.f32 	%f75, %f52, %f12, %p19;
$L__BB1_17:
	cvt.rn.f32.u16 	%f53, %rs3;
	cvt.rn.f32.u16 	%f54, %rs1;
	cvt.rn.f32.s32 	%f55, %r3;
	sub.f32 	%f56, %f1, %f55;
	sub.f32 	%f57, %f2, %f3;
	cvt.rmi.s32.f32 	%r37, %f74;
	cvt.rmi.s32.f32 	%r38, %f75;
	mad.lo.s32 	%r39, %r38, %r5, %r37;
	mul.wide.s32 	%rd10, %r39, 2;
	add.s64 	%rd11, %rd1, %rd10;
	ld.global.u16 	%rs4, [%rd11];
	cvt.rn.f32.u16 	%f58, %rs4;
	neg.f32 	%f59, %f56;
	fma.rn.f32 	%f60, %f59, %f54, %f54;
	cvt.rn.f32.u16 	%f61, %rs2;
	fma.rn.f32 	%f62, %f56, %f61, %f60;
	fma.rn.f32 	%f63, %f59, %f53, %f53;
	fma.rn.f32 	%f64, %f56, %f58, %f63;
	neg.f32 	%f65, %f57;
	fma.rn.f32 	%f66, %f65, %f62, %f62;
	fma.rn.f32 	%f67, %f57, %f64, %f66;
	cvt.rni.u32.f32 	%r40, %f67;
	mad.lo.s32 	%r41, %r7, %r16, %r1;
	cvta.to.global.u64 	%rd12, %rd2;
	mul.wide.u32 	%rd13, %r41, 2;
	add.s64 	%rd14, %rd12, %rd13;
	st.global.u16 	[%rd14], %r40;
$L__BB1_18:
	ret;

}
	// .globl	bilinear_resize_kernel_f32
.visible .entry bilinear_resize_kernel_f32(
	.param .u64 .ptr .align 1 bilinear_resize_kernel_f32_param_0,
	.param .u32 bilinear_resize_kernel_f32_param_1,
	.param .u32 bilinear_resize_kernel_f32_param_2,
	.param .u32 bilinear_resize_kernel_f32_param_3,
	.param .u32 bilinear_resize_kernel_f32_param_4,
	.param .f32 bilinear_resize_kernel_f32_param_5,
	.param .f32 bilinear_resize_kernel_f32_param_6,
	.param .u64 .ptr .align 1 bilinear_resize_kernel_f32_param_7
)
{
	.reg .pred 	%p<20>;
	.reg .b32 	%r<41>;
	.reg .b32 	%f<76>;
	.reg .b64 	%rd<15>;
	.reg .b64 	%fd<9>;

	ld.param.u64 	%rd3, [bilinear_resize_kernel_f32_param_0];
	ld.param.u32 	%r5, [bilinear_resize_kernel_f32_param_1];
	ld.param.u32 	%r6, [bilinear_resize_kernel_f32_param_2];
	ld.param.u32 	%r7, [bilinear_resize_kernel_f32_param_3];
	ld.param.u32 	%r8, [bilinear_resize_kernel_f32_param_4];
	ld.param.f32 	%f24, [bilinear_resize_kernel_f32_param_5];
	ld.param.f32 	%f25, [bilinear_resize_kernel_f32_param_6];
	ld.param.u64 	%rd2, [bilinear_resize_kernel_f32_param_7];
	cvta.to.global.u64 	%rd1, %rd3;
	mov.u32 	%r10, %ntid.x;
	mov.u32 	%r11, %ctaid.x;
	mov.u32 	%r12, %tid.x;
	mad.lo.s32 	%r1, %r10, %r11, %r12;
	mov.u32 	%r13, %ntid.y;
	mov.u32 	%r14, %ctaid.y;
	mov.u32 	%r15, %tid.y;
	mad.lo.s32 	%r16, %r13, %r14, %r15;
	setp.ge.u32 	%p1, %r1, %r7;
	setp.ge.u32 	%p2, %r16, %r8;
	or.pred  	%p3, %p1, %p2;
	@%p3 bra 	$L__BB2_18;
	cvt.rn.f32.u32 	%f27, %r1;
	cvt.rn.f32.u32 	%f28, %r16;
	cvt.f64.f32 	%fd1, %f27;
	add.f64 	%fd2, %fd1, 0d3FE0000000000000;
	cvt.f64.f32 	%fd3, %f24;
	fma.rn.f64 	%fd4, %fd2, %fd3, 0dBFE0000000000000;
	cvt.rn.f32.f64 	%f1, %fd4;
	cvt.f64.f32 	%fd5, %f28;
	add.f64 	%fd6, %fd5, 0d3FE0000000000000;
	cvt.f64.f32 	%fd7, %f25;
	fma.rn.f64 	%fd8, %fd6, %fd7, 0dBFE0000000000000;
	cvt.rn.f32.f64 	%f2, %fd8;
	cvt.rmi.s32.f32 	%r3, %f1;
	cvt.rmi.s32.f32 	%r4, %f2;
	cvt.rn.f32.s32 	%f3, %r4;
	setp.lt.s32 	%p4, %r3, 0;
	mov.f32 	%f68, 0f00000000;
	@%p4 bra 	$L__BB2_3;
	cvt.rn.f32.u32 	%f29, %r3;
	cvt.rn.f32.s32 	%f30, %r5;
	setp.ge.f32 	%p5, %f29, %f30;
	add.s32 	%r17, %r5, -1;
	cvt.rn.f32.s32 	%f31, %r17;
	selp.f32 	%f68, %f31, %f29, %p5;
$L__BB2_3:
	setp.lt.s32 	%p6, %r4, 0;
	mov.f32 	%f69, 0f00000000;
	@%p6 bra 	$L__BB2_5;
	cvt.rn.f32.s32 	%f33, %r6;
	setp.ge.f32 	%p7, %f3, %f33;
	add.s32 	%r18, %r6, -1;
	cvt.rn.f32.s32 	%f34, %r18;
	selp.f32 	%f69, %f34, %f3, %p7;
$L__BB2_5:
	cvt.rmi.s32.f32 	%r19, %f68;
	cvt.rmi.s32.f32 	%r20, %f69;
	mad.lo.s32 	%r21, %r20, %r5, %r19;
	mul.wide.s32 	%rd4, %r21, 4;
	add.s64 	%rd5, %rd1, %rd4;
	ld.global.f32 	%f8, [%rd5];
	setp.lt.s32 	%p8, %r3, -1;
	mov.f32 	%f70, 0f00000000;
	@%p8 bra 	$L__BB2_7;
	add.s32 	%r22, %r3, 1;
	cvt.rn.f32.u32 	%f36, %r22;
	cvt.rn.f32.s32 	%f37, %r5;
	setp.ge.f32 	%p9, %f36, %f37;
	add.s32 	%r23, %r5, -1;
	cvt.rn.f32.s32 	%f38, %r23;
	selp.f32 	%f70, %f38, %f36, %p9;
$L__BB2_7:
	setp.lt.s32 	%p10, %r4, 0;
	mov.f32 	%f71, 0f00000000;
	@%p10 bra 	$L__BB2_9;
	cvt.rn.f32.s32 	%f40, %r6;
	setp.ge.f32 	%p11, %f3, %f40;
	add.s32 	%r24, %r6, -1;
	cvt.rn.f32.s32 	%f41, %r24;
	selp.f32 	%f71, %f41, %f3, %p11;
$L__BB2_9:
	setp.lt.s32 	%p12, %r3, 0;
	cvt.rmi.s32.f32 	%r25, %f70;
	cvt.rmi.s32.f32 	%r26, %f71;
	mad.lo.s32 	%r27, %r26, %r5, %r25;
	mul.wide.s32 	%rd6, %r27, 4;
	add.s64 	%rd7, %rd1, %rd6;
	ld.global.f32 	%f13, [%rd7];
	add.s32 	%r28, %r4, 1;
	cvt.rn.f32.s32 	%f14, %r28;
	mov.f32 	%f72, 0f00000000;
	@%p12 bra 	$L__BB2_11;
	cvt.rn.f32.u32 	%f43, %r3;
	cvt.rn.f32.s32 	%f44, %r5;
	setp.ge.f32 	%p13, %f43, %f44;
	add.s32 	%r29, %r5, -1;
	cvt.rn.f32.s32 	%f45, %r29;
	selp.f32 	%f72, %f45, %f43, %p13;
$L__BB2_11:
	setp.lt.s32 	%p14, %r4, -1;
	mov.f32 	%f73, 0f00000000;
	@%p14 bra 	$L__BB2_13;
	cvt.rn.f32.s32 	%f47, %r6;
	setp.ge.f32 	%p15, %f14, %f47;
	add.s32 	%r30, %r6, -1;
	cvt.rn.f32.s32 	%f48, %r30;
	selp.f32 	%f73, %f48, %f14, %p15;
$L__BB2_13:
	setp.lt.s32 	%p16, %r3, -1;
	cvt.rmi.s32.f32 	%r31, %f72;
	cvt.rmi.s32.f32 	%r32, %f73;
	mad.lo.s32 	%r33, %r32, %r5, %r31;
	mul.wide.s32 	%rd8, %r33, 4;
	add.s64 	%rd9, %rd1, %rd8;
	ld.global.f32 	%f19, [%rd9];
	mov.f32 	%f74, 0f00000000;
	@%p16 bra 	$L__BB2_15;
	add.s32 	%r34, %r3, 1;
	cvt.rn.f32.u32 	%f50, %r34;
	cvt.rn.f32.s32 	%f51, %r5;
	setp.ge.f32 	%p17, %f50, %f51;
	add.s32 	%r35, %r5, -1;
	cvt.rn.f32.s32 	%f52, %r35;
	selp.f32 	%f74, %f52, %f50, %p17;
$L__BB2_15:
	setp.lt.s32 	%p18, %r4, -1;
	mov.f32 	%f75, 0f00000000;
	@%p18 bra 	$L__BB2_17;
	cvt.rn.f32.s32 	%f54, %r6;
	setp.ge.f32 	%p19, %f14, %f54;
	add.s32 	%r36, %r6, -1;
	cvt.rn.f32.s32 	%f55, %r36;
	selp.f32 	%f75, %f55, %f14, %p19;
$L__BB2_17:
	cvt.rn.f32.s32 	%f56, %r3;
	sub.f32 	%f57, %f1, %f56;
	sub.f32 	%f58, %f2, %f3;
	cvt.rmi.s32.f32 	%r37, %f74;
	cvt.rmi.s32.f32 	%r38, %f75;
	mad.lo.s32 	%r39, %r38, %r5, %r37;
	mul.wide.s32 	%rd10, %r39, 4;
	add.s64 	%rd11, %rd1, %rd10;
	ld.global.f32 	%f59, [%rd11];
	neg.f32 	%f60, %f57;
	fma.rn.f32 	%f61, %f60, %f8, %f8;
	fma.rn.f32 	%f62, %f57, %f13, %f61;
	fma.rn.f32 	%f63, %f60, %f19, %f19;
	fma.rn.f32 	%f64, %f57, %f59, %f63;
	neg.f32 	%f65, %f58;
	fma.rn.f32 	%f66, %f65, %f62, %f62;
	fma.rn.f32 	%f67, %f58, %f64, %f66;
	mad.lo.s32 	%r40, %r7, %r16, %r1;
	cvta.to.global.u64 	%rd12, %rd2;
	mul.wide.u32 	%rd13, %r40, 4;
	add.s64 	%rd14, %rd12, %rd13;
	st.global.f32 	[%rd14], %f67;
$L__BB2_18:
	ret;

}


// ===== COMPILED SASS (sm_100) =====

	.target	sm_100

	.elftype	@"ET_EXEC"


//--------------------- .note.nv.tkinfo           --------------------------
	.section	.note.nv.tkinfo,"",@"SHT_NOTE"
	.sectionflags	@"SHF_NOTE_NV_TKINFO"
	.tkinfo
        /*0018*/ 	.word	0x00000002
        /*0030*/ 	.string	""
        /*0030*/ 	.string	"ptxas"
        /*0030*/ 	.string	"Cuda compilation tools, release 13.0, V13.0.88"
        /*0030*/ 	.string	"Build cuda_13.0.r13.0/compiler.36424714_0"
        /*0030*/ 	.string	"-arch sm_100 -m 64 "



//--------------------- .note.nv.cuinfo           --------------------------
	.section	.note.nv.cuinfo,"",@"SHT_NOTE"
	.sectionflags	@"SHF_NOTE_NV_CUINFO"
        /*0018*/ 	.short	0x0002
        /*001a*/ 	.short	0x0064
        /*001c*/ 	.short	0x0082
	.zero		2


//--------------------- .nv.info                  --------------------------
	.section	.nv.info,"",@"SHT_CUDA_INFO"
	.align	4


	//----- nvinfo : EIATTR_REGCOUNT
	.align		4
        /*0000*/ 	.byte	0x04, 0x2f
        /*0002*/ 	.short	(.L_1 - .L_0)
	.align		4
.L_0:
        /*0004*/ 	.word	index@(bilinear_resize_kernel_u8)
        /*0008*/ 	.word	0x00000016


	//----- nvinfo : EIATTR_FRAME_SIZE
	.align		4
.L_1:
        /*000c*/ 	.byte	0x04, 0x11
        /*000e*/ 	.short	(.L_3 - .L_2)
	.align		4
.L_2:
        /*0010*/ 	.word	index@(bilinear_resize_kernel_u8)
        /*0014*/ 	.word	0x00000000


	//----- nvinfo : EIATTR_REGCOUNT
	.align		4
.L_3:
        /*0018*/ 	.byte	0x04, 0x2f
        /*001a*/ 	.short	(.L_5 - .L_4)
	.align		4
.L_4:
        /*001c*/ 	.word	index@(bilinear_resize_kernel_u16)
        /*0020*/ 	.word	0x00000016


	//----- nvinfo : EIATTR_FRAME_SIZE
	.align		4
.L_5:
        /*0024*/ 	.byte	0x04, 0x11
        /*0026*/ 	.short	(.L_7 - .L_6)
	.align		4
.L_6:
        /*0028*/ 	.word	index@(bilinear_resize_kernel_u16)
        /*002c*/ 	.word	0x00000000


	//----- nvinfo : EIATTR_REGCOUNT
	.align		4
.L_7:
        /*0030*/ 	.byte	0x04, 0x2f
        /*0032*/ 	.short	(.L_9 - .L_8)
	.align		4
.L_8:
        /*0034*/ 	.word	index@(bilinear_resize_kernel_f32)
        /*0038*/ 	.word	0x00000017


	//----- nvinfo : EIATTR_FRAME_SIZE
	.align		4
.L_9:
        /*003c*/ 	.byte	0x04, 0x11
        /*003e*/ 	.short	(.L_11 - .L_10)
	.align		4
.L_10:
        /*0040*/ 	.word	index@(bilinear_resize_kernel_f32)
        /*0044*/ 	.word	0x00000000


	//----- nvinfo : EIATTR_MIN_STACK_SIZE
	.align		4
.L_11:
        /*0048*/ 	.byte	0x04, 0x12
        /*004a*/ 	.short	(.L_13 - .L_12)
	.align		4
.L_12:
        /*004c*/ 	.word	index@(bilinear_resize_kernel_f32)
        /*0050*/ 	.word	0x00000000


	//----- nvinfo : EIATTR_MIN_STACK_SIZE
	.align		4
.L_13:
        /*0054*/ 	.byte	0x04, 0x12
        /*0056*/ 	.short	(.L_15 - .L_14)
	.align		4
.L_14:
        /*0058*/ 	.word	index@(bilinear_resize_kernel_u16)
        /*005c*/ 	.word	0x00000000


	//----- nvinfo : EIATTR_MIN_STACK_SIZE
	.align		4
.L_15:
        /*0060*/ 	.byte	0x04, 0x12
        /*0062*/ 	.short	(.L_17 - .L_16)
	.align		4
.L_16:
        /*0064*/ 	.word	index@(bilinear_resize_kernel_u8)
        /*0068*/ 	.word	0x00000000
.L_17:


//--------------------- .nv.compat                --------------------------
	.section	.nv.compat,"",@"SHT_CUDA_COMPAT_INFO"
	.align	4
        /*0000*/ 	.byte	0x02, 0x09, 0x00, 0x00, 0x02, 0x02, 0x01, 0x00, 0x02, 0x05, 0x05, 0x00, 0x03, 0x07, 0x01, 0x01
        /*0010*/ 	.byte	0x02, 0x03, 0x00, 0x00, 0x02, 0x06, 0x01, 0x00, 0x04, 0x0b, 0x08, 0x00, 0x01, 0x00, 0x00, 0x00
        /*0020*/ 	.byte	0x00, 0x00, 0x00, 0x00


//--------------------- .nv.info.bilinear_resize_kernel_f32 --------------------------
	.section	.nv.info.bilinear_resize_kernel_f32,"",@"SHT_CUDA_INFO"
	.sectionflags	@""
	.align	4


	//----- nvinfo : EIATTR_CUDA_API_VERSION
	.align		4
        /*0000*/ 	.byte	0x04, 0x37
        /*0002*/ 	.short	(.L_19 - .L_18)
.L_18:
        /*0004*/ 	.word	0x00000082


	//----- nvinfo : EIATTR_KPARAM_INFO
	.align		4
.L_19:
        /*0008*/ 	.byte	0x04, 0x17
        /*000a*/ 	.short	(.L_21 - .L_20)
.L_20:
        /*000c*/ 	.word	0x00000000
        /*0010*/ 	.short	0x0007
        /*0012*/ 	.short	0x0020
        /*0014*/ 	.byte	0x00, 0xf5, 0x21, 0x00


	//----- nvinfo : EIATTR_KPARAM_INFO
	.align		4
.L_21:
        /*0018*/ 	.byte	0x04, 0x17
        /*001a*/ 	.short	(.L_23 - .L_22)
.L_22:
        /*001c*/ 	.word	0x00000000
        /*0020*/ 	.short	0x0006
        /*0022*/ 	.short	0x001c
        /*0024*/ 	.byte	0x00, 0xf0, 0x11, 0x00


	//----- nvinfo : EIATTR_KPARAM_INFO
	.align		4
.L_23:
        /*0028*/ 	.byte	0x04, 0x17
        /*002a*/ 	.short	(.L_25 - .L_24)
.L_24:
        /*002c*/ 	.word	0x00000000
        /*0030*/ 	.short	0x0005
        /*0032*/ 	.short	0x0018
        /*0034*/ 	.byte	0x00, 0xf0, 0x11, 0x00


	//----- nvinfo : EIATTR_KPARAM_INFO
	.align		4
.L_25:
        /*0038*/ 	.byte	0x04, 0x17
        /*003a*/ 	.short	(.L_27 - .L_26)
.L_26:
        /*003c*/ 	.word	0x00000000
        /*0040*/ 	.short	0x0004
        /*0042*/ 	.short	0x0014
        /*0044*/ 	.byte	0x00, 0xf0, 0x11, 0x00


	//----- nvinfo : EIATTR_KPARAM_INFO
	.align		4
.L_27:
        /*0048*/ 	.byte	0x04, 0x17
        /*004a*/ 	.short	(.L_29 - .L_28)
.L_28:
        /*004c*/ 	.word	0x00000000
        /*0050*/ 	.short	0x0003
        /*0052*/ 	.short	0x0010
        /*0054*/ 	.byte	0x00, 0xf0, 0x11, 0x00


	//----- nvinfo : EIATTR_KPARAM_INFO
	.align		4
.L_29:
        /*0058*/ 	.byte	0x04, 0x17
        /*005a*/ 	.short	(.L_31 - .L_30)
.L_30:
        /*005c*/ 	.word	0x00000000
        /*0060*/ 	.short	0x0002
        /*0062*/ 	.short	0x000c
        /*0064*/ 	.byte	0x00, 0xf0, 0x11, 0x00


	//----- nvinfo : EIATTR_KPARAM_INFO
	.align		4
.L_31:
        /*0068*/ 	.byte	0x04, 0x17
        /*006a*/ 	.short	(.L_33 - .L_32)
.L_32:
        /*006c*/ 	.word	0x00000000
        /*0070*/ 	.short	0x0001
        /*0072*/ 	.short	0x0008
        /*0074*/ 	.byte	0x00, 0xf0, 0x11, 0x00


	//----- nvinfo : EIATTR_KPARAM_INFO
	.align		4
.L_33:
        /*0078*/ 	.byte	0x04, 0x17
        /*007a*/ 	.short	(.L_35 - .L_34)
.L_34:
        /*007c*/ 	.word	0x00000000
        /*0080*/ 	.short	0x0000
        /*0082*/ 	.short	0x0000
        /*0084*/ 	.byte	0x00, 0xf5, 0x21, 0x00


	//----- nvinfo : EIATTR_SPARSE_MMA_MASK
	.align		4
.L_35:
        /*0088*/ 	.byte	0x03, 0x50
        /*008a*/ 	.short	0x0000


	//----- nvinfo : EIATTR_MAXREG_COUNT
	.align		4
        /*008c*/ 	.byte	0x03, 0x1b
        /*008e*/ 	.short	0x00ff


	//----- nvinfo : EIATTR_MERCURY_ISA_VERSION
	.align		4
        /*0090*/ 	.byte	0x03, 0x5f
        /*0092*/ 	.short	0x0101


	//----- nvinfo : EIATTR_VRC_CTA_INIT_COUNT
	.align		4
        /*0094*/ 	.byte	0x02, 0x4a
	.zero		1
	.zero		1


	//----- nvinfo : EIATTR_EXIT_INSTR_OFFSETS
	.align		4
        /*0098*/ 	.byte	0x04, 0x1c
        /*009a*/ 	.short	(.L_37 - .L_36)


	//   ....[0]....
.L_36:
        /*009c*/ 	.word	0x000000c0


	//   ....[1]....
        /*00a0*/ 	.word	0x00000800


	//----- nvinfo : EIATTR_CBANK_PARAM_SIZE
	.align		4
.L_37:
        /*00a4*/ 	.byte	0x03, 0x19
        /*00a6*/ 	.short	0x0028


	//----- nvinfo : EIATTR_PARAM_CBANK
	.align		4
        /*00a8*/ 	.byte	0x04, 0x0a
        /*00aa*/ 	.short	(.L_39 - .L_38)
	.align		4
.L_38:
        /*00ac*/ 	.word	index@(.nv.constant0.bilinear_resize_kernel_f32)
        /*00b0*/ 	.short	0x0380
        /*00b2*/ 	.short	0x0028


	//----- nvinfo : EIATTR_SW_WAR
	.align		4
.L_39:
        /*00b4*/ 	.byte	0x04, 0x36
        /*00b6*/ 	.short	(.L_41 - .L_40)
.L_40:
        /*00b8*/ 	.word	0x00000008
.L_41:


//--------------------- .nv.info.bilinear_resize_kernel_u16 --------------------------
	.section	.nv.info.bilinear_resize_kernel_u16,"",@"SHT_CUDA_INFO"
	.sectionflags	@""
	.align	4


	//----- nvinfo : EIATTR_CUDA_API_VERSION
	.align		4
        /*0000*/ 	.byte	0x04, 0x37
        /*0002*/ 	.short	(.L_43 - .L_42)
.L_42:
        /*0004*/ 	.word	0x00000082


	//----- nvinfo : EIATTR_KPARAM_INFO
	.align		4
.L_43:
        /*0008*/ 	.byte	0x04, 0x17
        /*000a*/ 	.short	(.L_45 - .L_44)
.L_44:
        /*000c*/ 	.word	0x00000000
        /*0010*/ 	.short	0x0007
        /*0012*/ 	.short	0x0020
        /*0014*/ 	.byte	0x00, 0xf5, 0x21, 0x00


	//----- nvinfo : EIATTR_KPARAM_INFO
	.align		4
.L_45:
        /*0018*/ 	.byte	0x04, 0x17
        /*001a*/ 	.short	(.L_47 - .L_46)
.L_46:
        /*001c*/ 	.word	0x00000000
        /*0020*/ 	.short	0x0006
        /*0022*/ 	.short	0x001c
        /*0024*/ 	.byte	0x00, 0xf0, 0x11, 0x00


	//----- nvinfo : EIATTR_KPARAM_INFO
	.align		4
.L_47:
        /*0028*/ 	.byte	0x04, 0x17
        /*002a*/ 	.short	(.L_49 - .L_48)
.L_48:
        /*002c*/ 	.word	0x00000000
        /*0030*/ 	.short	0x0005
        /*0032*/ 	.short	0x0018
        /*0034*/ 	.byte	0x00, 0xf0, 0x11, 0x00


	//----- nvinfo : EIATTR_KPARAM_INFO
	.align		4
.L_49:
        /*0038*/ 	.byte	0x04, 0x17
        /*003a*/ 	.short	(.L_51 - .L_50)
.L_50:
        /*003c*/ 	.word	0x00000000
        /*0040*/ 	.short	0x0004
        /*0042*/ 	.short	0x0014
        /*0044*/ 	.byte	0x00, 0xf0, 0x11, 0x00


	//----- nvinfo : EIATTR_KPARAM_INFO
	.align		4
.L_51:
        /*0048*/ 	.byte	0x04, 0x17
        /*004a*/ 	.short	(.L_53 - .L_52)
.L_52:
        /*004c*/ 	.word	0x00000000
        /*0050*/ 	.short	0x0003
        /*0052*/ 	.short	0x0010
        /*0054*/ 	.byte	0x00, 0xf0, 0x11, 0x00


	//----- nvinfo : EIATTR_KPARAM_INFO
	.align		4
.L_53:
        /*0058*/ 	.byte	0x04, 0x17
        /*005a*/ 	.short	(.L_55 - .L_54)
.L_54:
        /*005c*/ 	.word	0x00000000
        /*0060*/ 	.short	0x0002
        /*0062*/ 	.short	0x000c
        /*0064*/ 	.byte	0x00, 0xf0, 0x11, 0x00


	//----- nvinfo : EIATTR_KPARAM_INFO
	.align		4
.L_55:
        /*0068*/ 	.byte	0x04, 0x17
        /*006a*/ 	.short	(.L_57 - .L_56)
.L_56:
        /*006c*/ 	.word	0x00000000
        /*0070*/ 	.short	0x0001
        /*0072*/ 	.short	0x0008
        /*0074*/ 	.byte	0x00, 0xf0, 0x11, 0x00


	//----- nvinfo : EIATTR_KPARAM_INFO
	.align		4
.L_57:
        /*0078*/ 	.byte	0x04, 0x17
        /*007a*/ 	.short	(.L_59 - .L_58)
.L_58:
        /*007c*/ 	.word	0x00000000
        /*0080*/ 	.short	0x0000
        /*0082*/ 	.short	0x0000
        /*0084*/ 	.byte	0x00, 0xf5, 0x21, 0x00


	//----- nvinfo : EIATTR_SPARSE_MMA_MASK
	.align		4
.L_59:
        /*0088*/ 	.byte	0x03, 0x50
        /*008a*/ 	.short	0x0000


	//----- nvinfo : EIATTR_MAXREG_COUNT
	.align		4
        /*008c*/ 	.byte	0x03, 0x1b
        /*008e*/ 	.short	0x00ff


	//----- nvinfo : EIATTR_MERCURY_ISA_VERSION
	.align		4
        /*0090*/ 	.byte	0x03, 0x5f
        /*0092*/ 	.short	0x0101


	//----- nvinfo : EIATTR_VRC_CTA_INIT_COUNT
	.align		4
        /*0094*/ 	.byte	0x02, 0x4a
	.zero		1
	.zero		1


	//----- nvinfo : EIATTR_EXIT_INSTR_OFFSETS
	.align		4
        /*0098*/ 	.byte	0x04, 0x1c
        /*009a*/ 	.short	(.L_61 - .L_60)


	//   ....[0]....
.L_60:
        /*009c*/ 	.word	0x000000c0


	//   ....[1]....
        /*00a0*/ 	.word	0x00000890


	//----- nvinfo : EIATTR_CBANK_PARAM_SIZE
	.align		4
.L_61:
        /*00a4*/ 	.byte	0x03, 0x19
        /*00a6*/ 	.short	0x0028


	//----- nvinfo : EIATTR_PARAM_CBANK
	.align		4
        /*00a8*/ 	.byte	0x04, 0x0a
        /*00aa*/ 	.short	(.L_63 - .L_62)
	.align		4
.L_62:
        /*00ac*/ 	.word	index@(.nv.constant0.bilinear_resize_kernel_u16)
        /*00b0*/ 	.short	0x0380
        /*00b2*/ 	.short	0x0028


	//----- nvinfo : EIATTR_SW_WAR
	.align		4
.L_63:
        /*00b4*/ 	.byte	0x04, 0x36
        /*00b6*/ 	.short	(.L_65 - .L_64)
.L_64:
        /*00b8*/ 	.word	0x00000008
.L_65:


//--------------------- .nv.info.bilinear_resize_kernel_u8 --------------------------
	.section	.nv.info.bilinear_resize_kernel_u8,"",@"SHT_CUDA_INFO"
	.sectionflags	@""
	.align	4


	//----- nvinfo : EIATTR_CUDA_API_VERSION
	.align		4
        /*0000*/ 	.byte	0x04, 0x37
        /*0002*/ 	.short	(.L_67 - .L_66)
.L_66:
        /*0004*/ 	.word	0x00000082


	//----- nvinfo : EIATTR_KPARAM_INFO
	.align		4
.L_67:
        /*0008*/ 	.byte	0x04, 0x17
        /*000a*/ 	.short	(.L_69 - .L_68)
.L_68:
        /*000c*/ 	.word	0x00000000
        /*0010*/ 	.short	0x0007
        /*0012*/ 	.short	0x0020
        /*0014*/ 	.byte	0x00, 0xf5, 0x21, 0x00


	//----- nvinfo : EIATTR_KPARAM_INFO
	.align		4
.L_69:
        /*0018*/ 	.byte	0x04, 0x17
        /*001a*/ 	.short	(.L_71 - .L_70)
.L_70:
        /*001c*/ 	.word	0x00000000
        /*0020*/ 	.short	0x0006
        /*0022*/ 	.short	0x001c
        /*0024*/ 	.byte	0x00, 0xf0, 0x11, 0x00


	//----- nvinfo : EIATTR_KPARAM_INFO
	.align		4
.L_71:
        /*0028*/ 	.byte	0x04, 0x17
        /*002a*/ 	.short	(.L_73 - .L_72)
.L_72:
        /*002c*/ 	.word	0x00000000
        /*0030*/ 	.short	0x0005
        /*0032*/ 	.short	0x0018
        /*0034*/ 	.byte	0x00, 0xf0, 0x11, 0x00


	//----- nvinfo : EIATTR_KPARAM_INFO
	.align		4
.L_73:
        /*0038*/ 	.byte	0x04, 0x17
        /*003a*/ 	.short	(.L_75 - .L_74)
.L_74:
        /*003c*/ 	.word	0x00000000
        /*0040*/ 	.short	0x0004
        /*0042*/ 	.short	0x0014
        /*0044*/ 	.byte	0x00, 0xf0, 0x11, 0x00


	//----- nvinfo : EIATTR_KPARAM_INFO
	.align		4
.L_75:
        /*0048*/ 	.byte	0x04, 0x17
        /*004a*/ 	.short	(.L_77 - .L_76)
.L_76:
        /*004c*/ 	.word	0x00000000
        /*0050*/ 	.short	0x0003
        /*0052*/ 	.short	0x0010
        /*0054*/ 	.byte	0x00, 0xf0, 0x11, 0x00


	//----- nvinfo : EIATTR_KPARAM_INFO
	.align		4
.L_77:
        /*0058*/ 	.byte	0x04, 0x17
        /*005a*/ 	.short	(.L_79 - .L_78)
.L_78:
        /*005c*/ 	.word	0x00000000
        /*0060*/ 	.short	0x0002
        /*0062*/ 	.short	0x000c
        /*0064*/ 	.byte	0x00, 0xf0, 0x11, 0x00


	//----- nvinfo : EIATTR_KPARAM_INFO
	.align		4
.L_79:
        /*0068*/ 	.byte	0x04, 0x17
        /*006a*/ 	.short	(.L_81 - .L_80)
.L_80:
        /*006c*/ 	.word	0x00000000
        /*0070*/ 	.short	0x0001
        /*0072*/ 	.short	0x0008
        /*0074*/ 	.byte	0x00, 0xf0, 0x11, 0x00


	//----- nvinfo : EIATTR_KPARAM_INFO
	.align		4
.L_81:
        /*0078*/ 	.byte	0x04, 0x17
        /*007a*/ 	.short	(.L_83 - .L_82)
.L_82:
        /*007c*/ 	.word	0x00000000
        /*0080*/ 	.short	0x0000
        /*0082*/ 	.short	0x0000
        /*0084*/ 	.byte	0x00, 0xf5, 0x21, 0x00


	//----- nvinfo : EIATTR_SPARSE_MMA_MASK
	.align		4
.L_83:
        /*0088*/ 	.byte	0x03, 0x50
        /*008a*/ 	.short	0x0000


	//----- nvinfo : EIATTR_MAXREG_COUNT
	.align		4
        /*008c*/ 	.byte	0x03, 0x1b
        /*008e*/ 	.short	0x00ff


	//----- nvinfo : EIATTR_MERCURY_ISA_VERSION
	.align		4
        /*0090*/ 	.byte	0x03, 0x5f
        /*0092*/ 	.short	0x0101


	//----- nvinfo : EIATTR_VRC_CTA_INIT_COUNT
	.align		4
        /*0094*/ 	.byte	0x02, 0x4a
	.zero		1
	.zero		1


	//----- nvinfo : EIATTR_EXIT_INSTR_OFFSETS
	.align		4
        /*0098*/ 	.byte	0x04, 0x1c
        /*009a*/ 	.short	(.L_85 - .L_84)


	//   ....[0]....
.L_84:
        /*009c*/ 	.word	0x000000c0


	//   ....[1]....
        /*00a0*/ 	.word	0x000008e0


	//----- nvinfo : EIATTR_CBANK_PARAM_SIZE
	.align		4
.L_85:
        /*00a4*/ 	.byte	0x03, 0x19
        /*00a6*/ 	.short	0x0028


	//----- nvinfo : EIATTR_PARAM_CBANK
	.align		4
        /*00a8*/ 	.byte	0x04, 0x0a
        /*00aa*/ 	.short	(.L_87 - .L_86)
	.align		4
.L_86:
        /*00ac*/ 	.word	index@(.nv.constant0.bilinear_resize_kernel_u8)
        /*00b0*/ 	.short	0x0380
        /*00b2*/ 	.short	0x0028


	//----- nvinfo : EIATTR_SW_WAR
	.align		4
.L_87:
        /*00b4*/ 	.byte	0x04, 0x36
        /*00b6*/ 	.short	(.L_89 - .L_88)
.L_88:
        /*00b8*/ 	.word	0x00000008
.L_89:


//--------------------- .nv.callgraph             --------------------------
	.section	.nv.callgraph,"",@"SHT_CUDA_CALLGRAPH"
	.align	4
	.sectionentsize	8
	.align		4
        /*0000*/ 	.word	0x00000000
	.align		4
        /*0004*/ 	.word	0xffffffff
	.align		4
        /*0008*/ 	.word	0x00000000
	.align		4
        /*000c*/ 	.word	0xfffffffe
	.align		4
        /*0010*/ 	.word	0x00000000
	.align		4
        /*0014*/ 	.word	0xfffffffd
	.align		4
        /*0018*/ 	.word	0x00000000
	.align		4
        /*001c*/ 	.word	0xfffffffc


//--------------------- .text.bilinear_resize_kernel_f32 --------------------------
	.section	.text.bilinear_resize_kernel_f32,"ax",@progbits
	.align	128
        .global         bilinear_resize_kernel_f32
        .type           bilinear_resize_kernel_f32,@function
        .size           bilinear_resize_kernel_f32,(.L_x_3 - bilinear_resize_kernel_f32)
        .other          bilinear_resize_kernel_f32,@"STO_CUDA_ENTRY STV_DEFAULT"
bilinear_resize_kernel_f32:
.text.bilinear_resize_kernel_f32:
[----:B------:R-:W-:Y:S01]  /*0000*/  LDC R1, c[0x0][0x37c] ;  /* 0x0000df00ff017b82 */ /* 0x000fe20000000800 */
[----:B------:R-:W0:Y:S01]  /*0010*/  S2R R0, SR_CTAID.Y ;  /* 0x0000000000007919 */ /* 0x000e220000002600 */
[----:B------:R-:W1:Y:S01]  /*0020*/  LDCU UR4, c[0x0][0x360] ;  /* 0x00006c00ff0477ac */ /* 0x000e620008000800 */
[----:B------:R-:W0:Y:S01]  /*0030*/  S2R R5, SR_TID.Y ;  /* 0x0000000000057919 */ /* 0x000e220000002200 */
[----:B------:R-:W0:Y:S01]  /*0040*/  LDCU UR5, c[0x0][0x364] ;  /* 0x00006c80ff0577ac */ /* 0x000e220008000800 */
[----:B------:R-:W1:Y:S01]  /*0050*/  S2R R3, SR_CTAID.X ;  /* 0x0000000000037919 */ /* 0x000e620000002500 */
[----:B------:R-:W2:Y:S01]  /*0060*/  LDCU.64 UR6, c[0x0][0x390] ;  /* 0x00007200ff0677ac */ /* 0x000ea20008000a00 */
[----:B------:R-:W1:Y:S01]  /*0070*/  S2R R2, SR_TID.X ;  /* 0x0000000000027919 */ /* 0x000e620000002100 */
[----:B0-----:R-:W-:-:S05]  /*0080*/  IMAD R0, R0, UR5, R5 ;  /* 0x0000000500007c24 */ /* 0x001fca000f8e0205 */
[----:B--2---:R-:W-:Y:S01]  /*0090*/  ISETP.GE.U32.AND P0, PT, R0, UR7, PT ;  /* 0x0000000700007c0c */ /* 0x004fe2000bf06070 */
[----:B-1----:R-:W-:-:S05]  /*00a0*/  IMAD R3, R3, UR4, R2 ;  /* 0x0000000403037c24 */ /* 0x002fca000f8e0202 */
[----:B------:R-:W-:-:S13]  /*00b0*/  ISETP.GE.U32.OR P0, PT, R3, UR6, P0 ;  /* 0x0000000603007c0c */ /* 0x000fda0008706470 */
[----:B------:R-:W-:Y:S05]  /*00c0*/  @P0 EXIT ;  /* 0x000000000000094d */ /* 0x000fea0003800000 */
[----:B------:R-:W-:Y:S01]  /*00d0*/  I2FP.F32.U32 R13, R0 ;  /* 0x00000000000d7245 */ /* 0x000fe20000201000 */
[----:B------:R-:W0:Y:S01]  /*00e0*/  LDCU.64 UR4, c[0x0][0x398] ;  /* 0x00007300ff0477ac */ /* 0x000e220008000a00 */
[----:B------:R-:W-:Y:S01]  /*00f0*/  I2FP.F32.U32 R12, R3 ;  /* 0x00000003000c7245 */ /* 0x000fe20000201000 */
[----:B------:R-:W-:Y:S01]  /*0100*/  IMAD.MOV.U32 R19, RZ, RZ, RZ ;  /* 0x000000ffff137224 */ /* 0x000fe200078e00ff */
[----:B------:R-:W1:Y:S01]  /*0110*/  F2F.F64.F32 R6, R13 ;  /* 0x0000000d00067310 */ /* 0x000e620000201800 */
[----:B------:R-:W2:Y:S01]  /*0120*/  LDCU UR8, c[0x0][0x38c] ;  /* 0x00007180ff0877ac */ /* 0x000ea20008000800 */
[----:B------:R-:W3:Y:S06]  /*0130*/  LDCU UR7, c[0x0][0x388] ;  /* 0x00007100ff0777ac */ /* 0x000eec0008000800 */
[----:B------:R-:W4:Y:S01]  /*0140*/  F2F.F64.F32 R4, R12 ;  /* 0x0000000c00047310 */ /* 0x000f220000201800 */
[----:B-1----:R-:W-:-:S07]  /*0150*/  DADD R8, R6, 0.5 ;  /* 0x3fe0000006087429 */ /* 0x002fce0000000000 */
[----:B0-----:R-:W0:Y:S01]  /*0160*/  F2F.F64.F32 R10, UR5 ;  /* 0x00000005000a7d10 */ /* 0x001e220008201800 */
[----:B--2---:R-:W-:Y:S01]  /*0170*/  UIADD3 UR5, UPT, UPT, UR8, -0x1, URZ ;  /* 0xffffffff08057890 */ /* 0x004fe2000fffe0ff */
[----:B----4-:R-:W-:-:S06]  /*0180*/  DADD R4, R4, 0.5 ;  /* 0x3fe0000004047429 */ /* 0x010fcc0000000000 */
[----:B------:R-:W1:Y:S01]  /*0190*/  F2F.F64.F32 R6, UR4 ;  /* 0x0000000400067d10 */ /* 0x000e620008201800 */
[----:B---3--:R-:W-:Y:S01]  /*01a0*/  UIADD3 UR4, UPT, UPT, UR7, -0x1, URZ ;  /* 0xffffffff07047890 */ /* 0x008fe2000fffe0ff */
[----:B0-----:R-:W-:-:S06]  /*01b0*/  DFMA R8, R8, R10, -0.5 ;  /* 0xbfe000000808742b */ /* 0x001fcc000000000a */
[----:B------:R-:W0:Y:S01]  /*01c0*/  F2F.F32.F64 R2, R8 ;  /* 0x0000000800027310 */ /* 0x000e220000301000 */
[----:B-1----:R-:W-:-:S10]  /*01d0*/  DFMA R6, R4, R6, -0.5 ;  /* 0xbfe000000406742b */ /* 0x002fd40000000006 */
[----:B------:R1:W2:Y:S08]  /*01e0*/  F2F.F32.F64 R6, R6 ;  /* 0x0000000600067310 */ /* 0x0002b00000301000 */
[----:B0-----:R-:W0:Y:S01]  /*01f0*/  F2I.FLOOR.NTZ R10, R2 ;  /* 0x00000002000a7305 */ /* 0x001e220000207100 */
[----:B-1----:R-:W-:-:S07]  /*0200*/  IMAD.MOV.U32 R7, RZ, RZ, RZ ;  /* 0x000000ffff077224 */ /* 0x002fce00078e00ff */
[----:B--2---:R-:W1:Y:S01]  /*0210*/  F2I.FLOOR.NTZ R4, R6 ;  /* 0x0000000600047305 */ /* 0x004e620000207100 */
[C---:B0-----:R-:W-:Y:S01]  /*0220*/  ISETP.GE.AND P4, PT, R10.reuse, RZ, PT ;  /* 0x000000ff0a00720c */ /* 0x041fe20003f86270 */
[C---:B------:R-:W-:Y:S01]  /*0230*/  VIADD R9, R10.reuse, 0x1 ;  /* 0x000000010a097836 */ /* 0x040fe20000000000 */
[----:B------:R-:W-:Y:S02]  /*0240*/  I2FP.F32.S32 R5, R10 ;  /* 0x0000000a00057245 */ /* 0x000fe40000201400 */
[----:B------:R-:W-:Y:S02]  /*0250*/  ISETP.GE.AND P2, PT, R10, -0x1, PT ;  /* 0xffffffff0a00780c */ /* 0x000fe40003f46270 */
[----:B------:R-:W-:Y:S02]  /*0260*/  I2FP.F32.S32 R9, R9 ;  /* 0x0000000900097245 */ /* 0x000fe40000201400 */
[----:B-1----:R-:W-:-:S05]  /*0270*/  ISETP.GE.AND P1, PT, R4, RZ, PT ;  /* 0x000000ff0400720c */ /* 0x002fca0003f26270 */
[----:B------:R-:W-:Y:S02]  /*0280*/  @P4 I2FP.F32.S32 R14, UR8 ;  /* 0x00000008000e4c45 */ /* 0x000fe40008201400 */
[----:B------:R-:W-:Y:S02]  /*0290*/  @P4 I2FP.F32.S32 R12, UR8 ;  /* 0x00000008000c4c45 */ /* 0x000fe40008201400 */
[----:B------:R-:W-:Y:S02]  /*02a0*/  @P4 FSETP.GE.AND P6, PT, R5, R14, PT ;  /* 0x0000000e0500420b */ /* 0x000fe40003fc6000 */
[----:B------:R-:W-:Y:S02]  /*02b0*/  CS2R R14, SRZ ;  /* 0x00000000000e7805 */ /* 0x000fe4000001ff00 */
[----:B------:R-:W-:Y:S02]  /*02c0*/  @P4 I2FP.F32.S32 R10, UR5 ;  /* 0x00000005000a4c45 */ /* 0x000fe40008201400 */
[----:B------:R-:W-:-:S02]  /*02d0*/  @P1 I2FP.F32.U32 R13, R4 ;  /* 0x00000004000d1245 */ /* 0x000fc40000201000 */
[----:B------:R-:W-:Y:S02]  /*02e0*/  @P1 I2FP.F32.S32 R8, UR7 ;  /* 0x0000000700081c45 */ /* 0x000fe40008201400 */
[----:B------:R-:W-:Y:S02]  /*02f0*/  @P4 FSETP.GE.AND P0, PT, R5, R12, PT ;  /* 0x0000000c0500420b */ /* 0x000fe40003f06000 */
[----:B------:R-:W-:Y:S02]  /*0300*/  @P4 I2FP.F32.S32 R12, UR5 ;  /* 0x00000005000c4c45 */ /* 0x000fe40008201400 */
[----:B------:R-:W-:Y:S02]  /*0310*/  @P1 FSETP.GE.AND P3, PT, R13, R8, PT ;  /* 0x000000080d00120b */ /* 0x000fe40003f66000 */
[----:B------:R-:W-:Y:S02]  /*0320*/  @P4 FSEL R14, R10, R5, P6 ;  /* 0x000000050a0e4208 */ /* 0x000fe40003000000 */
[----:B------:R-:W-:-:S02]  /*0330*/  PLOP3.LUT P6, PT, PT, PT, PT, 0x8, 0x80 ;  /* 0x000000000080781c */ /* 0x000fc40003fce170 */
[----:B------:R-:W-:Y:S01]  /*0340*/  @P4 FSEL R7, R12, R5, P0 ;  /* 0x000000050c074208 */ /* 0x000fe20000000000 */
[----:B------:R0:W-:Y:S01]  /*0350*/  F2I.FLOOR.NTZ R10, R14 ;  /* 0x0000000e000a7305 */ /* 0x0001e20000207100 */
[----:B------:R-:W-:Y:S02]  /*0360*/  @P1 PLOP3.LUT P6, PT, P3, PT, PT, 0x80, 0x8 ;  /* 0x000000000008181c */ /* 0x000fe40001fcf070 */
[----:B------:R-:W-:Y:S02]  /*0370*/  ISETP.GE.AND P0, PT, R4, -0x1, PT ;  /* 0xffffffff0400780c */ /* 0x000fe40003f06270 */
[----:B------:R-:W-:Y:S02]  /*0380*/  @P1 I2FP.F32.U32 R8, R4 ;  /* 0x0000000400081245 */ /* 0x000fe40000201000 */
[----:B------:R-:W-:Y:S01]  /*0390*/  @P1 I2FP.F32.S32 R11, UR7 ;  /* 0x00000007000b1c45 */ /* 0x000fe20008201400 */
[----:B------:R-:W-:Y:S01]  /*03a0*/  F2I.FLOOR.NTZ R7, R7 ;  /* 0x0000000700077305 */ /* 0x000fe20000207100 */
[----:B------:R-:W-:Y:S01]  /*03b0*/  PLOP3.LUT P3, PT, PT, PT, PT, 0x8, 0x80 ;  /* 0x000000000080781c */ /* 0x000fe20003f6e170 */
[----:B0-----:R-:W-:Y:S01]  /*03c0*/  IMAD.MOV.U32 R14, RZ, RZ, RZ ;  /* 0x000000ffff0e7224 */ /* 0x001fe200078e00ff */
[----:B------:R-:W-:-:S02]  /*03d0*/  @P1 FSETP.GE.AND P5, PT, R8, R11, PT ;  /* 0x0000000b0800120b */ /* 0x000fc40003fa6000 */
[----:B------:R-:W-:Y:S02]  /*03e0*/  @P2 I2FP.F32.S32 R12, UR8 ;  /* 0x00000008000c2c45 */ /* 0x000fe40008201400 */
[----:B------:R-:W-:Y:S01]  /*03f0*/  @P1 PLOP3.LUT P3, PT, P5, PT, PT, 0x80, 0x8 ;  /* 0x000000000008181c */ /* 0x000fe20002f6f070 */
[C---:B------:R-:W-:Y:S01]  /*0400*/  @P0 VIADD R11, R4.reuse, 0x1 ;  /* 0x00000001040b0836 */ /* 0x040fe20000000000 */
[----:B------:R-:W-:Y:S02]  /*0410*/  @P6 I2FP.F32.S32 R13, UR4 ;  /* 0x00000004000d6c45 */ /* 0x000fe40008201400 */
[----:B------:R-:W-:Y:S01]  /*0420*/  @P2 FSETP.GE.AND P4, PT, R9, R12, PT ;  /* 0x0000000c0900220b */ /* 0x000fe20003f86000 */
[----:B------:R-:W-:Y:S01]  /*0430*/  IMAD.MOV.U32 R12, RZ, RZ, RZ ;  /* 0x000000ffff0c7224 */ /* 0x000fe200078e00ff */
[----:B------:R-:W-:Y:S01]  /*0440*/  @P2 I2FP.F32.S32 R20, UR8 ;  /* 0x0000000800142c45 */ /* 0x000fe20008201400 */
[----:B------:R-:W-:Y:S01]  /*0450*/  @P1 IMAD.MOV.U32 R12, RZ, RZ, R13 ;  /* 0x000000ffff0c1224 */ /* 0x000fe200078e000d */
[----:B------:R-:W-:Y:S01]  /*0460*/  @P0 I2FP.F32.S32 R16, UR7 ;  /* 0x0000000700100c45 */ /* 0x000fe20008201400 */
[----:B------:R-:W-:Y:S01]  /*0470*/  @P0 VIADD R13, R4, 0x1 ;  /* 0x00000001040d0836 */ /* 0x000fe20000000000 */
[----:B------:R-:W-:-:S02]  /*0480*/  @P2 I2FP.F32.S32 R18, UR5 ;  /* 0x0000000500122c45 */ /* 0x000fc40008201400 */
[----:B------:R-:W-:Y:S01]  /*0490*/  @P0 I2FP.F32.U32 R11, R11 ;  /* 0x0000000b000b0245 */ /* 0x000fe20000201000 */
[----:B------:R-:W0:Y:S01]  /*04a0*/  F2I.FLOOR.NTZ R12, R12 ;  /* 0x0000000c000c7305 */ /* 0x000e220000207100 */
[----:B------:R-:W-:Y:S02]  /*04b0*/  @P2 FSETP.GE.AND P6, PT, R9, R20, PT ;  /* 0x000000140900220b */ /* 0x000fe40003fc6000 */
[----:B------:R-:W-:Y:S02]  /*04c0*/  @P0 FSETP.GE.AND P5, PT, R11, R16, PT ;  /* 0x000000100b00020b */ /* 0x000fe40003fa6000 */
[----:B------:R-:W-:Y:S02]  /*04d0*/  @P2 FSEL R15, R18, R9, P4 ;  /* 0x00000009120f2208 */ /* 0x000fe40002000000 */
[----:B------:R-:W-:Y:S02]  /*04e0*/  PLOP3.LUT P4, PT, PT, PT, PT, 0x8, 0x80 ;  /* 0x000000000080781c */ /* 0x000fe40003f8e170 */
[----:B------:R-:W-:Y:S01]  /*04f0*/  @P0 I2FP.F32.U32 R17, R13 ;  /* 0x0000000d00110245 */ /* 0x000fe20000201000 */
[----:B------:R-:W-:Y:S01]  /*0500*/  IMAD.MOV.U32 R13, RZ, RZ, RZ ;  /* 0x000000ffff0d7224 */ /* 0x000fe200078e00ff */
[----:B------:R-:W-:Y:S01]  /*0510*/  @P2 PLOP3.LUT P4, PT, P6, PT, PT, 0x80, 0x8 ;  /* 0x000000000008281c */ /* 0x000fe2000378f070 */
[----:B------:R-:W-:Y:S01]  /*0520*/  F2I.FLOOR.NTZ R18, R15 ;  /* 0x0000000f00127305 */ /* 0x000fe20000207100 */
[----:B------:R-:W-:-:S02]  /*0530*/  @P3 I2FP.F32.S32 R8, UR4 ;  /* 0x0000000400083c45 */ /* 0x000fc40008201400 */
[----:B------:R-:W-:Y:S01]  /*0540*/  PLOP3.LUT P3, PT, PT, PT, PT, 0x8, 0x80 ;  /* 0x000000000080781c */ /* 0x000fe20003f6e170 */
[----:B0-----:R-:W-:Y:S01]  /*0550*/  IMAD R7, R7, UR7, R12 ;  /* 0x0000000707077c24 */ /* 0x001fe2000f8e020c */
[----:B------:R-:W-:Y:S01]  /*0560*/  @P0 PLOP3.LUT P3, PT, P5, PT, PT, 0x80, 0x8 ;  /* 0x000000000008081c */ /* 0x000fe20002f6f070 */
[----:B------:R-:W-:Y:S01]  /*0570*/  @P1 IMAD.MOV.U32 R13, RZ, RZ, R8 ;  /* 0x000000ffff0d1224 */ /* 0x000fe200078e0008 */
[----:B------:R-:W-:Y:S01]  /*0580*/  @P0 FSETP.GE.AND P5, PT, R17, R16, PT ;  /* 0x000000101100020b */ /* 0x000fe20003fa6000 */
[----:B------:R-:W-:Y:S01]  /*0590*/  IMAD.MOV.U32 R16, RZ, RZ, RZ ;  /* 0x000000ffff107224 */ /* 0x000fe200078e00ff */
[----:B------:R-:W-:Y:S02]  /*05a0*/  PLOP3.LUT P1, PT, PT, PT, PT, 0x8, 0x80 ;  /* 0x000000000080781c */ /* 0x000fe40003f2e170 */
[----:B------:R-:W-:Y:S01]  /*05b0*/  @P0 PLOP3.LUT P1, PT, P5, PT, PT, 0x80, 0x8 ;  /* 0x000000000008081c */ /* 0x000fe20002f2f070 */
[----:B------:R-:W0:Y:S01]  /*05c0*/  F2I.FLOOR.NTZ R13, R13 ;  /* 0x0000000d000d7305 */ /* 0x000e220000207100 */
[----:B------:R-:W-:-:S05]  /*05d0*/  @P4 I2FP.F32.S32 R9, UR5 ;  /* 0x0000000500094c45 */ /* 0x000fca0008201400 */
[----:B------:R-:W-:Y:S01]  /*05e0*/  @P2 IMAD.MOV.U32 R14, RZ, RZ, R9 ;  /* 0x000000ffff0e2224 */ /* 0x000fe200078e0009 */
[----:B------:R-:W-:Y:S01]  /*05f0*/  @P3 I2FP.F32.S32 R11, UR4 ;  /* 0x00000004000b3c45 */ /* 0x000fe20008201400 */
[----:B------:R-:W1:Y:S04]  /*0600*/  LDC.64 R8, c[0x0][0x380] ;  /* 0x0000e000ff087b82 */ /* 0x000e680000000a00 */
[----:B------:R-:W-:Y:S01]  /*0610*/  @P1 I2FP.F32.S32 R17, UR4 ;  /* 0x0000000400111c45 */ /* 0x000fe20008201400 */
[----:B------:R-:W-:Y:S01]  /*0620*/  @P0 IMAD.MOV.U32 R16, RZ, RZ, R11 ;  /* 0x000000ffff100224 */ /* 0x000fe200078e000b */
[----:B------:R-:W-:Y:S01]  /*0630*/  F2I.FLOOR.NTZ R14, R14 ;  /* 0x0000000e000e7305 */ /* 0x000fe20000207100 */
[----:B------:R-:W2:Y:S01]  /*0640*/  LDCU.64 UR4, c[0x0][0x358] ;  /* 0x00006b00ff0477ac */ /* 0x000ea20008000a00 */
[----:B0-----:R-:W-:-:S02]  /*0650*/  IMAD R15, R18, UR7, R13 ;  /* 0x00000007120f7c24 */ /* 0x001fc4000f8e020d */
[----:B------:R-:W-:-:S04]  /*0660*/  @P0 IMAD.MOV.U32 R19, RZ, RZ, R17 ;  /* 0x000000ffff130224 */ /* 0x000fc800078e0011 */
[----:B------:R-:W0:Y:S08]  /*0670*/  F2I.FLOOR.NTZ R11, R16 ;  /* 0x00000010000b7305 */ /* 0x000e300000207100 */
[----:B------:R-:W3:Y:S01]  /*0680*/  F2I.FLOOR.NTZ R19, R19 ;  /* 0x0000001300137305 */ /* 0x000ee20000207100 */
[----:B0-----:R-:W-:Y:S02]  /*0690*/  IMAD R13, R10, UR7, R11 ;  /* 0x000000070a0d7c24 */ /* 0x001fe4000f8e020b */
[----:B-1----:R-:W-:-:S04]  /*06a0*/  IMAD.WIDE R10, R7, 0x4, R8 ;  /* 0x00000004070a7825 */ /* 0x002fc800078e0208 */
[----:B------:R-:W-:Y:S02]  /*06b0*/  IMAD.WIDE R12, R13, 0x4, R8 ;  /* 0x000000040d0c7825 */ /* 0x000fe400078e0208 */
[----:B--2---:R-:W2:Y:S02]  /*06c0*/  LDG.E R10, desc[UR4][R10.64] ;  /* 0x000000040a0a7981 */ /* 0x004ea4000c1e1900 */
[----:B---3--:R-:W-:Y:S02]  /*06d0*/  IMAD R17, R14, UR7, R19 ;  /* 0x000000070e117c24 */ /* 0x008fe4000f8e0213 */
[--C-:B------:R-:W-:Y:S01]  /*06e0*/  IMAD.WIDE R14, R15, 0x4, R8.reuse ;  /* 0x000000040f0e7825 */ /* 0x100fe200078e0208 */
[----:B------:R-:W3:Y:S03]  /*06f0*/  LDG.E R13, desc[UR4][R12.64] ;  /* 0x000000040c0d7981 */ /* 0x000ee6000c1e1900 */
[----:B------:R-:W-:-:S02]  /*0700*/  IMAD.WIDE R16, R17, 0x4, R8 ;  /* 0x0000000411107825 */ /* 0x000fc400078e0208 */
[----:B------:R-:W4:Y:S01]  /*0710*/  LDG.E R14, desc[UR4][R14.64] ;  /* 0x000000040e0e7981 */ /* 0x000f22000c1e1900 */
[----:B------:R-:W0:Y:S03]  /*0720*/  LDC.64 R8, c[0x0][0x3a0] ;  /* 0x0000e800ff087b82 */ /* 0x000e260000000a00 */
[----:B------:R-:W5:Y:S01]  /*0730*/  LDG.E R16, desc[UR4][R16.64] ;  /* 0x0000000410107981 */ /* 0x000f62000c1e1900 */
[----:B------:R-:W-:-:S05]  /*0740*/  I2FP.F32.S32 R7, R4 ;  /* 0x0000000400077245 */ /* 0x000fca0000201400 */
[----:B------:R-:W-:Y:S01]  /*0750*/  FADD R7, R6, -R7 ;  /* 0x8000000706077221 */ /* 0x000fe20000000000 */
[----:B------:R-:W-:Y:S01]  /*0760*/  FADD R2, R2, -R5 ;  /* 0x8000000502027221 */ /* 0x000fe20000000000 */
[----:B------:R-:W-:-:S04]  /*0770*/  IMAD R3, R0, UR6, R3 ;  /* 0x0000000600037c24 */ /* 0x000fc8000f8e0203 */
[----:B0-----:R-:W-:-:S04]  /*0780*/  IMAD.WIDE.U32 R8, R3, 0x4, R8 ;  /* 0x0000000403087825 */ /* 0x001fc800078e0008 */
[----:B--2---:R-:W-:-:S04]  /*0790*/  FFMA R4, R10, -R7, R10 ;  /* 0x800000070a047223 */ /* 0x004fc8000000000a */
[-C--:B---3--:R-:W-:Y:S01]  /*07a0*/  FFMA R5, R13, R7.reuse, R4 ;  /* 0x000000070d057223 */ /* 0x088fe20000000004 */
[----:B----4-:R-:W-:-:S03]  /*07b0*/  FFMA R6, R14, -R7, R14 ;  /* 0x800000070e067223 */ /* 0x010fc6000000000e */
[----:B------:R-:W-:Y:S01]  /*07c0*/  FFMA R0, -R2, R5, R5 ;  /* 0x0000000502007223 */ /* 0x000fe20000000105 */
[----:B-----5:R-:W-:-:S04]  /*07d0*/  FFMA R7, R7, R16, R6 ;  /* 0x0000001007077223 */ /* 0x020fc80000000006 */
[----:B------:R-:W-:-:S05]  /*07e0*/  FFMA R7, R2, R7, R0 ;  /* 0x0000000702077223 */ /* 0x000fca0000000000 */
[----:B------:R-:W-:Y:S01]  /*07f0*/  STG.E desc[UR4][R8.64], R7 ;  /* 0x0000000708007986 */ /* 0x000fe2000c101904 */
[----:B------:R-:W-:Y:S05]  /*0800*/  EXIT ;  /* 0x000000000000794d */ /* 0x000fea0003800000 */
.L_x_0:
[----:B------:R-:W-:-:S00]  /*0810*/  BRA `(.L_x_0) ;  /* 0xfffffffc00fc7947 */ /* 0x000fc0000383ffff */
[----:B------:R-:W-:-:S00]  /*0820*/  NOP ;  /* 0x0000000000007918 */ /* 0x000fc00000000000 */
        /* <DEDUP_REMOVED lines=13> */
.L_x_3:


//--------------------- .text.bilinear_resize_kernel_u16 --------------------------
	.section	.text.bilinear_resize_kernel_u16,"ax",@progbits
	.align	128
        .global         bilinear_resize_kernel_u16
        .type           bilinear_resize_kernel_u16,@function
        .size           bilinear_resize_kernel_u16,(.L_x_4 - bilinear_resize_kernel_u16)
        .other          bilinear_resize_kernel_u16,@"STO_CUDA_ENTRY STV_DEFAULT"
bilinear_resize_kernel_u16:
.text.bilinear_resize_kernel_u16:
        /* <DEDUP_REMOVED lines=13> */
[----:B------:R-:W0:Y:S01]  /*00d0*/  LDCU.64 UR4, c[0x0][0x398] ;  /* 0x00007300ff0477ac */ /* 0x000e220008000a00 */
[----:B------:R-:W-:Y:S02]  /*00e0*/  I2FP.F32.U32 R14, R0 ;  /* 0x00000000000e7245 */ /* 0x000fe40000201000 */
[----:B------:R-:W-:Y:S01]  /*00f0*/  I2FP.F32.U32 R15, R3 ;  /* 0x00000003000f7245 */ /* 0x000fe20000201000 */
[----:B------:R-:W1:Y:S01]  /*0100*/  LDCU UR8, c[0x0][0x38c] ;  /* 0x00007180ff0877ac */ /* 0x000e620008000800 */
[----:B------:R-:W2:Y:S01]  /*0110*/  F2F.F64.F32 R4, R14 ;  /* 0x0000000e00047310 */ /* 0x000ea20000201800 */
[----:B------:R-:W3:Y:S07]  /*0120*/  LDCU UR7, c[0x0][0x388] ;  /* 0x00007100ff0777ac */ /* 0x000eee0008000800 */
[----:B------:R-:W4:Y:S01]  /*0130*/  F2F.F64.F32 R8, R15 ;  /* 0x0000000f00087310 */ /* 0x000f220000201800 */
[----:B--2---:R-:W-:-:S07]  /*0140*/  DADD R4, R4, 0.5 ;  /* 0x3fe0000004047429 */ /* 0x004fce0000000000 */
[----:B0-----:R-:W0:Y:S01]  /*0150*/  F2F.F64.F32 R6, UR4 ;  /* 0x0000000400067d10 */ /* 0x001e220008201800 */
[----:B---3--:R-:W-:Y:S01]  /*0160*/  UIADD3 UR4, UPT, UPT, UR7, -0x1, URZ ;  /* 0xffffffff07047890 */ /* 0x008fe2000fffe0ff */
[----:B----4-:R-:W-:-:S06]  /*0170*/  DADD R10, R8, 0.5 ;  /* 0x3fe00000080a7429 */ /* 0x010fcc0000000000 */
[----:B------:R-:W2:Y:S01]  /*0180*/  F2F.F64.F32 R12, UR5 ;  /* 0x00000005000c7d10 */ /* 0x000ea20008201800 */
[----:B-1----:R-:W-:Y:S01]  /*0190*/  UIADD3 UR5, UPT, UPT, UR8, -0x1, URZ ;  /* 0xffffffff08057890 */ /* 0x002fe2000fffe0ff */
[----:B0-----:R-:W-:-:S06]  /*01a0*/  DFMA R8, R4, R6, -0.5 ;  /* 0xbfe000000408742b */ /* 0x001fcc0000000006 */
[----:B------:R-:W0:Y:S01]  /*01b0*/  F2F.F32.F64 R2, R8 ;  /* 0x0000000800027310 */ /* 0x000e220000301000 */
[----:B--2---:R-:W-:-:S10]  /*01c0*/  DFMA R6, R10, R12, -0.5 ;  /* 0xbfe000000a06742b */ /* 0x004fd4000000000c */
[----:B------:R1:W2:Y:S08]  /*01d0*/  F2F.F32.F64 R6, R6 ;  /* 0x0000000600067310 */ /* 0x0002b00000301000 */
[----:B0-----:R-:W0:Y:S01]  /*01e0*/  F2I.FLOOR.NTZ R4, R2 ;  /* 0x0000000200047305 */ /* 0x001e220000207100 */
[----:B-1----:R-:W-:-:S07]  /*01f0*/  IMAD.MOV.U32 R7, RZ, RZ, RZ ;  /* 0x000000ffff077224 */ /* 0x002fce00078e00ff */
[----:B--2---:R-:W1:Y:S01]  /*0200*/  F2I.FLOOR.NTZ R10, R6 ;  /* 0x00000006000a7305 */ /* 0x004e620000207100 */
[C---:B0-----:R-:W-:Y:S02]  /*0210*/  ISETP.GE.AND P2, PT, R4.reuse, RZ, PT ;  /* 0x000000ff0400720c */ /* 0x041fe40003f46270 */
[----:B------:R-:W-:Y:S02]  /*0220*/  ISETP.GE.AND P0, PT, R4, -0x1, PT ;  /* 0xffffffff0400780c */ /* 0x000fe40003f06270 */
[C---:B-1----:R-:W-:Y:S02]  /*0230*/  ISETP.GE.AND P4, PT, R10.reuse, RZ, PT ;  /* 0x000000ff0a00720c */ /* 0x042fe40003f86270 */
[----:B------:R-:W-:Y:S02]  /*0240*/  I2FP.F32.S32 R5, R10 ;  /* 0x0000000a00057245 */ /* 0x000fe40000201400 */
[----:B------:R-:W-:-:S05]  /*0250*/  ISETP.GE.AND P1, PT, R10, -0x1, PT ;  /* 0xffffffff0a00780c */ /* 0x000fca0003f26270 */
[-C--:B------:R-:W-:Y:S02]  /*0260*/  @P2 I2FP.F32.U32 R13, R4.reuse ;  /* 0x00000004000d2245 */ /* 0x080fe40000201000 */
[----:B------:R-:W-:Y:S02]  /*0270*/  @P2 I2FP.F32.S32 R12, UR7 ;  /* 0x00000007000c2c45 */ /* 0x000fe40008201400 */
[----:B------:R-:W-:Y:S02]  /*0280*/  @P2 I2FP.F32.U32 R9, R4 ;  /* 0x0000000400092245 */ /* 0x000fe40000201000 */
[----:B------:R-:W-:Y:S02]  /*0290*/  @P2 FSETP.GE.AND P3, PT, R13, R12, PT ;  /* 0x0000000c0d00220b */ /* 0x000fe40003f66000 */
[----:B------:R-:W-:Y:S02]  /*02a0*/  @P4 I2FP.F32.S32 R14, UR8 ;  /* 0x00000008000e4c45 */ /* 0x000fe40008201400 */
[----:B------:R-:W-:-:S02]  /*02b0*/  @P4 I2FP.F32.S32 R8, UR8 ;  /* 0x0000000800084c45 */ /* 0x000fc40008201400 */
[C---:B------:R-:W-:Y:S02]  /*02c0*/  @P4 FSETP.GE.AND P6, PT, R5.reuse, R14, PT ;  /* 0x0000000e0500420b */ /* 0x040fe40003fc6000 */
[----:B------:R-:W-:Y:S02]  /*02d0*/  @P4 I2FP.F32.S32 R14, UR5 ;  /* 0x00000005000e4c45 */ /* 0x000fe40008201400 */
[----:B------:R-:W-:Y:S01]  /*02e0*/  @P4 FSETP.GE.AND P5, PT, R5, R8, PT ;  /* 0x000000080500420b */ /* 0x000fe20003fa6000 */
[----:B------:R-:W-:Y:S01]  /*02f0*/  VIADD R8, R10, 0x1 ;  /* 0x000000010a087836 */ /* 0x000fe20000000000 */
[----:B------:R-:W-:Y:S01]  /*0300*/  @P4 FSEL R7, R14, R5, P6 ;  /* 0x000000050e074208 */ /* 0x000fe20003000000 */
[----:B------:R-:W-:Y:S01]  /*0310*/  IMAD.MOV.U32 R10, RZ, RZ, RZ ;  /* 0x000000ffff0a7224 */ /* 0x000fe200078e00ff */
[----:B------:R-:W-:Y:S01]  /*0320*/  PLOP3.LUT P6, PT, PT, PT, PT, 0x8, 0x80 ;  /* 0x000000000080781c */ /* 0x000fe20003fce170 */
[----:B------:R-:W-:Y:S01]  /*0330*/  IMAD.MOV.U32 R14, RZ, RZ, RZ ;  /* 0x000000ffff0e7224 */ /* 0x000fe200078e00ff */
[----:B------:R-:W-:-:S02]  /*0340*/  @P4 I2FP.F32.S32 R12, UR5 ;  /* 0x00000005000c4c45 */ /* 0x000fc40008201400 */
[----:B------:R-:W-:Y:S01]  /*0350*/  @P2 PLOP3.LUT P6, PT, P3, PT, PT, 0x80, 0x8 ;  /* 0x000000000008281c */ /* 0x000fe20001fcf070 */
[----:B------:R-:W-:Y:S01]  /*0360*/  F2I.FLOOR.NTZ R7, R7 ;  /* 0x0000000700077305 */ /* 0x000fe20000207100 */
[----:B------:R-:W-:Y:S02]  /*0370*/  @P2 I2FP.F32.S32 R16, UR7 ;  /* 0x0000000700102c45 */ /* 0x000fe40008201400 */
[----:B------:R-:W-:Y:S01]  /*0380*/  @P4 FSEL R10, R12, R5, P5 ;  /* 0x000000050c0a4208 */ /* 0x000fe20002800000 */
[----:B------:R-:W-:Y:S01]  /*0390*/  IMAD.MOV.U32 R12, RZ, RZ, RZ ;  /* 0x000000ffff0c7224 */ /* 0x000fe200078e00ff */
[----:B------:R-:W-:Y:S02]  /*03a0*/  @P2 FSETP.GE.AND P5, PT, R9, R16, PT ;  /* 0x000000100900220b */ /* 0x000fe40003fa6000 */
[----:B------:R-:W-:Y:S02]  /*03b0*/  I2FP.F32.S32 R8, R8 ;  /* 0x0000000800087245 */ /* 0x000fe40000201400 */
[----:B------:R-:W-:Y:S01]  /*03c0*/  @P1 I2FP.F32.S32 R11, UR8 ;  /* 0x00000008000b1c45 */ /* 0x000fe20008201400 */
[----:B------:R-:W-:Y:S01]  /*03d0*/  F2I.FLOOR.NTZ R10, R10 ;  /* 0x0000000a000a7305 */ /* 0x000fe20000207100 */
[----:B------:R-:W-:-:S02]  /*03e0*/  PLOP3.LUT P3, PT, PT, PT, PT, 0x8, 0x80 ;  /* 0x000000000080781c */ /* 0x000fc40003f6e170 */
[----:B------:R-:W-:Y:S02]  /*03f0*/  @P2 PLOP3.LUT P3, PT, P5, PT, PT, 0x80, 0x8 ;  /* 0x000000000008281c */ /* 0x000fe40002f6f070 */
[----:B------:R-:W-:Y:S01]  /*0400*/  @P1 FSETP.GE.AND P4, PT, R8, R11, PT ;  /* 0x0000000b0800120b */ /* 0x000fe20003f86000 */
[----:B------:R-:W-:Y:S01]  /*0410*/  @P0 VIADD R11, R4, 0x1 ;  /* 0x00000001040b0836 */ /* 0x000fe20000000000 */
[----:B------:R-:W-:Y:S02]  /*0420*/  @P1 I2FP.F32.S32 R17, UR8 ;  /* 0x0000000800111c45 */ /* 0x000fe40008201400 */
[----:B------:R-:W-:Y:S02]  /*0430*/  @P1 I2FP.F32.S32 R15, UR5 ;  /* 0x00000005000f1c45 */ /* 0x000fe40008201400 */
[----:B------:R-:W-:Y:S02]  /*0440*/  @P6 I2FP.F32.S32 R13, UR4 ;  /* 0x00000004000d6c45 */ /* 0x000fe40008201400 */
[----:B------:R-:W-:-:S02]  /*0450*/  @P1 FSETP.GE.AND P6, PT, R8, R17, PT ;  /* 0x000000110800120b */ /* 0x000fc40003fc6000 */
[----:B------:R-:W-:Y:S01]  /*0460*/  @P0 I2FP.F32.S32 R16, UR7 ;  /* 0x0000000700100c45 */ /* 0x000fe20008201400 */
[----:B------:R-:W-:Y:S01]  /*0470*/  @P2 IMAD.MOV.U32 R12, RZ, RZ, R13 ;  /* 0x000000ffff0c2224 */ /* 0x000fe200078e000d */
[----:B------:R-:W-:Y:S01]  /*0480*/  @P0 I2FP.F32.U32 R11, R11 ;  /* 0x0000000b000b0245 */ /* 0x000fe20000201000 */
[----:B------:R-:W-:Y:S01]  /*0490*/  @P0 VIADD R13, R4, 0x1 ;  /* 0x00000001040d0836 */ /* 0x000fe20000000000 */
[----:B------:R-:W-:Y:S02]  /*04a0*/  @P1 FSEL R14, R15, R8, P4 ;  /* 0x000000080f0e1208 */ /* 0x000fe40002000000 */
[----:B------:R-:W-:Y:S02]  /*04b0*/  PLOP3.LUT P4, PT, PT, PT, PT, 0x8, 0x80 ;  /* 0x000000000080781c */ /* 0x000fe40003f8e170 */
[----:B------:R-:W-:Y:S01]  /*04c0*/  @P1 PLOP3.LUT P4, PT, P6, PT, PT, 0x80, 0x8 ;  /* 0x000000000008181c */ /* 0x000fe2000378f070 */
[----:B------:R0:W-:Y:S01]  /*04d0*/  F2I.FLOOR.NTZ R17, R14 ;  /* 0x0000000e00117305 */ /* 0x0001e20000207100 */
[----:B------:R-:W-:Y:S01]  /*04e0*/  @P0 FSETP.GE.AND P5, PT, R11, R16, PT ;  /* 0x000000100b00020b */ /* 0x000fe20003fa6000 */
[----:B------:R-:W-:Y:S01]  /*04f0*/  IMAD.MOV.U32 R16, RZ, RZ, RZ ;  /* 0x000000ffff107224 */ /* 0x000fe200078e00ff */
[----:B------:R-:W-:-:S02]  /*0500*/  @P3 I2FP.F32.S32 R9, UR4 ;  /* 0x0000000400093c45 */ /* 0x000fc40008201400 */
[----:B------:R-:W-:Y:S02]  /*0510*/  PLOP3.LUT P3, PT, PT, PT, PT, 0x8, 0x80 ;  /* 0x000000000080781c */ /* 0x000fe40003f6e170 */
[----:B------:R-:W-:Y:S01]  /*0520*/  @P0 I2FP.F32.S32 R18, UR7 ;  /* 0x0000000700120c45 */ /* 0x000fe20008201400 */
[----:B------:R-:W-:Y:S01]  /*0530*/  @P2 IMAD.MOV.U32 R16, RZ, RZ, R9 ;  /* 0x000000ffff102224 */ /* 0x000fe200078e0009 */
[----:B------:R-:W-:Y:S02]  /*0540*/  @P0 I2FP.F32.U32 R19, R13 ;  /* 0x0000000d00130245 */ /* 0x000fe40000201000 */
[----:B0-----:R-:W-:Y:S02]  /*0550*/  CS2R R14, SRZ ;  /* 0x00000000000e7805 */ /* 0x001fe4000001ff00 */
[----:B------:R-:W-:Y:S01]  /*0560*/  @P0 PLOP3.LUT P3, PT, P5, PT, PT, 0x80, 0x8 ;  /* 0x000000000008081c */ /* 0x000fe20002f6f070 */
[----:B------:R-:W0:Y:S01]  /*0570*/  F2I.FLOOR.NTZ R13, R12 ;  /* 0x0000000c000d7305 */ /* 0x000e220000207100 */
[----:B------:R-:W-:Y:S01]  /*0580*/  @P0 FSETP.GE.AND P5, PT, R19, R18, PT ;  /* 0x000000121300020b */ /* 0x000fe20003fa6000 */
[----:B------:R-:W-:Y:S01]  /*0590*/  IMAD.MOV.U32 R18, RZ, RZ, RZ ;  /* 0x000000ffff127224 */ /* 0x000fe200078e00ff */
[----:B------:R-:W-:-:S02]  /*05a0*/  PLOP3.LUT P2, PT, PT, PT, PT, 0x8, 0x80 ;  /* 0x000000000080781c */ /* 0x000fc40003f4e170 */
[----:B------:R-:W-:Y:S02]  /*05b0*/  @P4 I2FP.F32.S32 R8, UR5 ;  /* 0x0000000500084c45 */ /* 0x000fe40008201400 */
[----:B------:R-:W-:Y:S01]  /*05c0*/  @P0 PLOP3.LUT P2, PT, P5, PT, PT, 0x80, 0x8 ;  /* 0x000000000008081c */ /* 0x000fe20002f4f070 */
[----:B------:R-:W1:Y:S02]  /*05d0*/  F2I.FLOOR.NTZ R16, R16 ;  /* 0x0000001000107305 */ /* 0x000e640000207100 */
[----:B------:R-:W-:Y:S02]  /*05e0*/  @P1 IMAD.MOV.U32 R14, RZ, RZ, R8 ;  /* 0x000000ffff0e1224 */ /* 0x000fe400078e0008 */
[----:B------:R-:W2:Y:S01]  /*05f0*/  LDC.64 R8, c[0x0][0x380] ;  /* 0x0000e000ff087b82 */ /* 0x000ea20000000a00 */
[----:B------:R-:W-:-:S03]  /*0600*/  @P3 I2FP.F32.S32 R11, UR4 ;  /* 0x00000004000b3c45 */ /* 0x000fc60008201400 */
[----:B------:R-:W-:Y:S02]  /*0610*/  F2I.FLOOR.NTZ R14, R14 ;  /* 0x0000000e000e7305 */ /* 0x000fe40000207100 */
[----:B------:R-:W-:Y:S02]  /*0620*/  @P0 IMAD.MOV.U32 R15, RZ, RZ, R11 ;  /* 0x000000ffff0f0224 */ /* 0x000fe400078e000b */
[----:B------:R-:W-:Y:S01]  /*0630*/  @P2 I2FP.F32.S32 R19, UR4 ;  /* 0x0000000400132c45 */ /* 0x000fe20008201400 */
[----:B------:R-:W3:Y:S01]  /*0640*/  LDCU.64 UR4, c[0x0][0x358] ;  /* 0x00006b00ff0477ac */ /* 0x000ee20008000a00 */
[----:B0-----:R-:W-:Y:S02]  /*0650*/  IMAD R11, R10, UR7, R13 ;  /* 0x000000070a0b7c24 */ /* 0x001fe4000f8e020d */
[----:B------:R-:W0:Y:S01]  /*0660*/  F2I.FLOOR.NTZ R12, R15 ;  /* 0x0000000f000c7305 */ /* 0x000e220000207100 */
[----:B------:R-:W-:Y:S02]  /*0670*/  @P0 IMAD.MOV.U32 R18, RZ, RZ, R19 ;  /* 0x000000ffff120224 */ /* 0x000fe400078e0013 */
[----:B-1----:R-:W-:-:S05]  /*0680*/  IMAD R13, R17, UR7, R16 ;  /* 0x00000007110d7c24 */ /* 0x002fca000f8e0210 */
[----:B------:R-:W1:Y:S01]  /*0690*/  F2I.FLOOR.NTZ R19, R18 ;  /* 0x0000001200137305 */ /* 0x000e620000207100 */
[----:B--2---:R-:W-:-:S04]  /*06a0*/  IMAD.WIDE R10, R11, 0x2, R8 ;  /* 0x000000020b0a7825 */ /* 0x004fc800078e0208 */
[----:B0-----:R-:W-:Y:S02]  /*06b0*/  IMAD R7, R7, UR7, R12 ;  /* 0x0000000707077c24 */ /* 0x001fe4000f8e020c */
[--C-:B------:R-:W-:Y:S01]  /*06c0*/  IMAD.WIDE R12, R13, 0x2, R8.reuse ;  /* 0x000000020d0c7825 */ /* 0x100fe200078e0208 */
[----:B---3--:R-:W2:Y:S03]  /*06d0*/  LDG.E.U16 R10, desc[UR4][R10.64] ;  /* 0x000000040a0a7981 */ /* 0x008ea6000c1e1500 */
[----:B------:R-:W-:Y:S02]  /*06e0*/  IMAD.WIDE R16, R7, 0x2, R8 ;  /* 0x0000000207107825 */ /* 0x000fe400078e0208 */
[----:B------:R-:W3:Y:S02]  /*06f0*/  LDG.E.U16 R12, desc[UR4][R12.64] ;  /* 0x000000040c0c7981 */ /* 0x000ee4000c1e1500 */
[----:B-1----:R-:W-:-:S02]  /*0700*/  IMAD R19, R14, UR7, R19 ;  /* 0x000000070e137c24 */ /* 0x002fc4000f8e0213 */
[----:B------:R-:W4:Y:S02]  /*0710*/  LDG.E.U16 R16, desc[UR4][R16.64] ;  /* 0x0000000410107981 */ /* 0x000f24000c1e1500 */
[----:B------:R-:W-:-:S06]  /*0720*/  IMAD.WIDE R8, R19, 0x2, R8 ;  /* 0x0000000213087825 */ /* 0x000fcc00078e0208 */
[----:B------:R0:W5:Y:S01]  /*0730*/  LDG.E.U16 R8, desc[UR4][R8.64] ;  /* 0x0000000408087981 */ /* 0x000162000c1e1500 */
[----:B------:R-:W-:-:S05]  /*0740*/  I2FP.F32.S32 R7, R4 ;  /* 0x0000000400077245 */ /* 0x000fca0000201400 */
[----:B------:R-:W-:Y:S01]  /*0750*/  FADD R7, R2, -R7 ;  /* 0x8000000702077221 */ /* 0x000fe20000000000 */
[----:B------:R-:W-:Y:S01]  /*0760*/  FADD R6, R6, -R5 ;  /* 0x8000000506067221 */ /* 0x000fe20000000000 */
[----:B------:R-:W-:Y:S01]  /*0770*/  IMAD R3, R3, UR6, R0 ;  /* 0x0000000603037c24 */ /* 0x000fe2000f8e0200 */
[----:B--2---:R-:W-:-:S04]  /*0780*/  LOP3.LUT R15, R10, 0xffff, RZ, 0xc0, !PT ;  /* 0x0000ffff0a0f7812 */ /* 0x004fc800078ec0ff */
[----:B------:R-:W-:Y:S02]  /*0790*/  I2FP.F32.U32 R4, R15 ;  /* 0x0000000f00047245 */ /* 0x000fe40000201000 */
[----:B---3--:R-:W-:Y:S02]  /*07a0*/  LOP3.LUT R14, R12, 0xffff, RZ, 0xc0, !PT ;  /* 0x0000ffff0c0e7812 */ /* 0x008fe400078ec0ff */
[----:B----4-:R-:W-:Y:S01]  /*07b0*/  LOP3.LUT R11, R16, 0xffff, RZ, 0xc0, !PT ;  /* 0x0000ffff100b7812 */ /* 0x010fe200078ec0ff */
[----:B------:R-:W-:Y:S01]  /*07c0*/  FFMA R10, R4, -R7, R4 ;  /* 0x80000007040a7223 */ /* 0x000fe20000000004 */
[----:B------:R-:W-:Y:S01]  /*07d0*/  I2FP.F32.U32 R2, R14 ;  /* 0x0000000e00027245 */ /* 0x000fe20000201000 */
[----:B------:R-:W1:Y:S01]  /*07e0*/  LDC.64 R4, c[0x0][0x3a0] ;  /* 0x0000e800ff047b82 */ /* 0x000e620000000a00 */
[----:B------:R-:W-:-:S03]  /*07f0*/  I2FP.F32.U32 R11, R11 ;  /* 0x0000000b000b7245 */ /* 0x000fc60000201000 */
[----:B0-----:R-:W-:Y:S01]  /*0800*/  FFMA R9, R2, -R7, R2 ;  /* 0x8000000702097223 */ /* 0x001fe20000000002 */
[----:B-----5:R-:W-:Y:S01]  /*0810*/  I2FP.F32.U32 R8, R8 ;  /* 0x0000000800087245 */ /* 0x020fe20000201000 */
[----:B------:R-:W-:-:S04]  /*0820*/  FFMA R11, R7, R11, R10 ;  /* 0x0000000b070b7223 */ /* 0x000fc8000000000a */
[----:B------:R-:W-:Y:S01]  /*0830*/  FFMA R9, R7, R8, R9 ;  /* 0x0000000807097223 */ /* 0x000fe20000000009 */
[----:B------:R-:W-:-:S04]  /*0840*/  FFMA R2, -R6, R11, R11 ;  /* 0x0000000b06027223 */ /* 0x000fc8000000010b */
[----:B------:R-:W-:-:S04]  /*0850*/  FFMA R2, R6, R9, R2 ;  /* 0x0000000906027223 */ /* 0x000fc80000000002 */
[----:B------:R-:W0:Y:S01]  /*0860*/  F2I.U32.NTZ R7, R2 ;  /* 0x0000000200077305 */ /* 0x000e220000203000 */
[----:B-1----:R-:W-:-:S05]  /*0870*/  IMAD.WIDE.U32 R4, R3, 0x2, R4 ;  /* 0x0000000203047825 */ /* 0x002fca00078e0004 */
[----:B0-----:R-:W-:Y:S01]  /*0880*/  STG.E.U16 desc[UR4][R4.64], R7 ;  /* 0x0000000704007986 */ /* 0x001fe2000c101504 */
[----:B------:R-:W-:Y:S05]  /*0890*/  EXIT ;  /* 0x000000000000794d */ /* 0x000fea0003800000 */
.L_x_1:
        /* <DEDUP_REMOVED lines=14> */
.L_x_4:


//--------------------- .text.bilinear_resize_kernel_u8 --------------------------
	.section	.text.bilinear_resize_kernel_u8,"ax",@progbits
	.align	128
        .global         bilinear_resize_kernel_u8
        .type           bilinear_resize_kernel_u8,@function
        .size           bilinear_resize_kernel_u8,(.L_x_5 - bilinear_resize_kernel_u8)
        .other          bilinear_resize_kernel_u8,@"STO_CUDA_ENTRY STV_DEFAULT"
bilinear_resize_kernel_u8:
.text.bilinear_resize_kernel_u8:
        /* <DEDUP_REMOVED lines=15> */
[----:B------:R-:W-:Y:S02]  /*00f0*/  I2FP.F32.U32 R12, R0 ;  /* 0x00000000000c7245 */ /* 0x000fe40000201000 */
        /* <DEDUP_REMOVED lines=10> */
[----:B0-----:R-:W-:Y:S01]  /*01a0*/  DFMA R8, R8, R10, -0.5 ;  /* 0xbfe000000808742b */ /* 0x001fe2000000000a */
[----:B------:R-:W-:-:S05]  /*01b0*/  IMAD.MOV.U32 R11, RZ, RZ, RZ ;  /* 0x000000ffff0b7224 */ /* 0x000fca00078e00ff */
[----:B------:R0:W2:Y:S01]  /*01c0*/  F2F.F32.F64 R2, R8 ;  /* 0x0000000800027310 */ /* 0x0000a20000301000 */
[----:B-1----:R-:W-:Y:S01]  /*01d0*/  DFMA R6, R4, R6, -0.5 ;  /* 0xbfe000000406742b */ /* 0x002fe20000000006 */
[----:B0-----:R-:W-:-:S09]  /*01e0*/  IMAD.MOV.U32 R8, RZ, RZ, RZ ;  /* 0x000000ffff087224 */ /* 0x001fd200078e00ff */
[----:B------:R-:W0:Y:S08]  /*01f0*/  F2F.F32.F64 R6, R6 ;  /* 0x0000000600067310 */ /* 0x000e300000301000 */
[----:B--2---:R-:W1:Y:S08]  /*0200*/  F2I.FLOOR.NTZ R10, R2 ;  /* 0x00000002000a7305 */ /* 0x004e700000207100 */
[----:B0-----:R-:W0:Y:S01]  /*0210*/  F2I.FLOOR.NTZ R4, R6 ;  /* 0x0000000600047305 */ /* 0x001e220000207100 */
[----:B-1----:R-:W-:-:S02]  /*0220*/  ISETP.GE.AND P4, PT, R10, RZ, PT ;  /* 0x000000ff0a00720c */ /* 0x002fc40003f86270 */
[----:B------:R-:W-:Y:S02]  /*0230*/  I2FP.F32.S32 R5, R10 ;  /* 0x0000000a00057245 */ /* 0x000fe40000201400 */
[C---:B------:R-:W-:Y:S01]  /*0240*/  ISETP.GE.AND P2, PT, R10.reuse, -0x1, PT ;  /* 0xffffffff0a00780c */ /* 0x040fe20003f46270 */
[----:B------:R-:W-:Y:S01]  /*0250*/  VIADD R10, R10, 0x1 ;  /* 0x000000010a0a7836 */ /* 0x000fe20000000000 */
[----:B0-----:R-:W-:-:S04]  /*0260*/  ISETP.GE.AND P1, PT, R4, RZ, PT ;  /* 0x000000ff0400720c */ /* 0x001fc80003f26270 */
[----:B------:R-:W-:-:S03]  /*0270*/  I2FP.F32.S32 R10, R10 ;  /* 0x0000000a000a7245 */ /* 0x000fc60000201400 */
[----:B------:R-:W-:Y:S02]  /*0280*/  @P4 I2FP.F32.S32 R12, UR8 ;  /* 0x00000008000c4c45 */ /* 0x000fe40008201400 */
[----:B------:R-:W-:Y:S02]  /*0290*/  @P4 I2FP.F32.S32 R16, UR8 ;  /* 0x0000000800104c45 */ /* 0x000fe40008201400 */
[----:B------:R-:W-:Y:S02]  /*02a0*/  @P4 FSETP.GE.AND P0, PT, R5, R12, PT ;  /* 0x0000000c0500420b */ /* 0x000fe40003f06000 */
[----:B------:R-:W-:Y:S02]  /*02b0*/  @P4 I2FP.F32.S32 R14, UR5 ;  /* 0x00000005000e4c45 */ /* 0x000fe40008201400 */
[----:B------:R-:W-:Y:S02]  /*02c0*/  @P1 I2FP.F32.U32 R12, R4 ;  /* 0x00000004000c1245 */ /* 0x000fe40000201000 */
[----:B------:R-:W-:-:S02]  /*02d0*/  @P1 I2FP.F32.S32 R7, UR7 ;  /* 0x0000000700071c45 */ /* 0x000fc40008201400 */
[----:B------:R-:W-:Y:S02]  /*02e0*/  @P4 FSETP.GE.AND P6, PT, R5, R16, PT ;  /* 0x000000100500420b */ /* 0x000fe40003fc6000 */
[----:B------:R-:W-:Y:S02]  /*02f0*/  @P4 I2FP.F32.S32 R16, UR5 ;  /* 0x0000000500104c45 */ /* 0x000fe40008201400 */
[----:B------:R-:W-:Y:S02]  /*0300*/  @P4 FSEL R8, R14, R5, P0 ;  /* 0x000000050e084208 */ /* 0x000fe40000000000 */
[----:B------:R-:W-:Y:S02]  /*0310*/  CS2R R14, SRZ ;  /* 0x00000000000e7805 */ /* 0x000fe4000001ff00 */
[----:B------:R-:W-:Y:S02]  /*0320*/  @P1 FSETP.GE.AND P3, PT, R12, R7, PT ;  /* 0x000000070c00120b */ /* 0x000fe40003f66000 */
[----:B------:R-:W-:-:S02]  /*0330*/  @P4 FSEL R14, R16, R5, P6 ;  /* 0x00000005100e4208 */ /* 0x000fc40003000000 */
[----:B------:R-:W-:Y:S01]  /*0340*/  ISETP.GE.AND P0, PT, R4, -0x1, PT ;  /* 0xffffffff0400780c */ /* 0x000fe20003f06270 */
[----:B------:R-:W-:Y:S01]  /*0350*/  F2I.FLOOR.NTZ R8, R8 ;  /* 0x0000000800087305 */ /* 0x000fe20000207100 */
[----:B------:R-:W-:Y:S02]  /*0360*/  PLOP3.LUT P6, PT, PT, PT, PT, 0x8, 0x80 ;  /* 0x000000000080781c */ /* 0x000fe40003fce170 */
[----:B------:R-:W-:Y:S02]  /*0370*/  @P1 PLOP3.LUT P6, PT, P3, PT, PT, 0x80, 0x8 ;  /* 0x000000000008181c */ /* 0x000fe40001fcf070 */
[----:B------:R-:W-:Y:S02]  /*0380*/  @P1 I2FP.F32.U32 R9, R4 ;  /* 0x0000000400091245 */ /* 0x000fe40000201000 */
[----:B------:R-:W-:Y:S02]  /*0390*/  @P1 I2FP.F32.S32 R18, UR7 ;  /* 0x0000000700121c45 */ /* 0x000fe40008201400 */
[----:B------:R-:W-:-:S02]  /*03a0*/  @P2 I2FP.F32.S32 R7, UR8 ;  /* 0x0000000800072c45 */ /* 0x000fc40008201400 */
[----:B------:R-:W-:Y:S02]  /*03b0*/  @P1 FSETP.GE.AND P5, PT, R9, R18, PT ;  /* 0x000000120900120b */ /* 0x000fe40003fa6000 */
[----:B------:R-:W-:Y:S02]  /*03c0*/  PLOP3.LUT P3, PT, PT, PT, PT, 0x8, 0x80 ;  /* 0x000000000080781c */ /* 0x000fe40003f6e170 */
[----:B------:R-:W-:Y:S02]  /*03d0*/  @P1 PLOP3.LUT P3, PT, P5, PT, PT, 0x80, 0x8 ;  /* 0x000000000008181c */ /* 0x000fe40002f6f070 */
[----:B------:R-:W-:Y:S01]  /*03e0*/  @P2 FSETP.GE.AND P4, PT, R10, R7, PT ;  /* 0x000000070a00220b */ /* 0x000fe20003f86000 */
[----:B------:R-:W-:Y:S01]  /*03f0*/  @P0 VIADD R7, R4, 0x1 ;  /* 0x0000000104070836 */ /* 0x000fe20000000000 */
[----:B------:R-:W-:Y:S02]  /*0400*/  @P6 I2FP.F32.S32 R12, UR4 ;  /* 0x00000004000c6c45 */ /* 0x000fe40008201400 */
[----:B------:R-:W-:-:S02]  /*0410*/  @P0 I2FP.F32.S32 R16, UR7 ;  /* 0x0000000700100c45 */ /* 0x000fc40008201400 */
[----:B------:R-:W-:Y:S01]  /*0420*/  @P0 I2FP.F32.U32 R13, R7 ;  /* 0x00000007000d0245 */ /* 0x000fe20000201000 */
[----:B------:R-:W-:Y:S01]  /*0430*/  @P1 IMAD.MOV.U32 R11, RZ, RZ, R12 ;  /* 0x000000ffff0b1224 */ /* 0x000fe200078e000c */
[----:B------:R-:W-:Y:S01]  /*0440*/  @P2 I2FP.F32.S32 R17, UR5 ;  /* 0x0000000500112c45 */ /* 0x000fe20008201400 */
[----:B------:R-:W-:Y:S01]  /*0450*/  @P0 VIADD R12, R4, 0x1 ;  /* 0x00000001040c0836 */ /* 0x000fe20000000000 */
[----:B------:R-:W-:Y:S01]  /*0460*/  @P0 FSETP.GE.AND P5, PT, R13, R16, PT ;  /* 0x000000100d00020b */ /* 0x000fe20003fa6000 */
[----:B------:R0:W-:Y:S01]  /*0470*/  F2I.FLOOR.NTZ R7, R14 ;  /* 0x0000000e00077305 */ /* 0x0001e20000207100 */
[----:B------:R-:W-:Y:S01]  /*0480*/  @P2 FSEL R15, R17, R10, P4 ;  /* 0x0000000a110f2208 */ /* 0x000fe20002000000 */
[----:B------:R-:W-:Y:S01]  /*0490*/  IMAD.MOV.U32 R16, RZ, RZ, RZ ;  /* 0x000000ffff107224 */ /* 0x000fe200078e00ff */
[----:B------:R-:W-:Y:S02]  /*04a0*/  @P3 I2FP.F32.S32 R9, UR4 ;  /* 0x0000000400093c45 */ /* 0x000fe40008201400 */
[----:B------:R-:W-:-:S02]  /*04b0*/  @P0 I2FP.F32.S32 R17, UR7 ;  /* 0x0000000700110c45 */ /* 0x000fc40008201400 */
[----:B------:R-:W-:Y:S01]  /*04c0*/  @P0 I2FP.F32.U32 R18, R12 ;  /* 0x0000000c00120245 */ /* 0x000fe20000201000 */
[----:B------:R-:W-:Y:S01]  /*04d0*/  IMAD.MOV.U32 R12, RZ, RZ, RZ ;  /* 0x000000ffff0c7224 */ /* 0x000fe200078e00ff */
[----:B------:R-:W-:Y:S01]  /*04e0*/  PLOP3.LUT P3, PT, PT, PT, PT, 0x8, 0x80 ;  /* 0x000000000080781c */ /* 0x000fe20003f6e170 */
[----:B------:R-:W-:Y:S01]  /*04f0*/  @P1 IMAD.MOV.U32 R12, RZ, RZ, R9 ;  /* 0x000000ffff0c1224 */ /* 0x000fe200078e0009 */
[----:B------:R-:W-:Y:S01]  /*0500*/  @P0 PLOP3.LUT P3, PT, P5, PT, PT, 0x80, 0x8 ;  /* 0x000000000008081c */ /* 0x000fe20002f6f070 */
[----:B0-----:R-:W-:Y:S01]  /*0510*/  IMAD.MOV.U32 R14, RZ, RZ, RZ ;  /* 0x000000ffff0e7224 */ /* 0x001fe200078e00ff */
[----:B------:R-:W-:Y:S01]  /*0520*/  @P2 I2FP.F32.S32 R19, UR8 ;  /* 0x0000000800132c45 */ /* 0x000fe20008201400 */
[----:B------:R-:W0:Y:S01]  /*0530*/  F2I.FLOOR.NTZ R11, R11 ;  /* 0x0000000b000b7305 */ /* 0x000e220000207100 */
[----:B------:R-:W-:Y:S01]  /*0540*/  @P0 FSETP.GE.AND P5, PT, R18, R17, PT ;  /* 0x000000111200020b */ /* 0x000fe20003fa6000 */
[----:B------:R-:W1:Y:S01]  /*0550*/  LDCU.64 UR8, c[0x0][0x380] ;  /* 0x00007000ff0877ac */ /* 0x000e620008000a00 */
[----:B------:R-:W-:Y:S01]  /*0560*/  @P2 FSETP.GE.AND P6, PT, R10, R19, PT ;  /* 0x000000130a00220b */ /* 0x000fe20003fc6000 */
[----:B------:R-:W-:Y:S01]  /*0570*/  IMAD.MOV.U32 R9, RZ, RZ, RZ ;  /* 0x000000ffff097224 */ /* 0x000fe200078e00ff */
[----:B------:R-:W-:-:S02]  /*0580*/  PLOP3.LUT P1, PT, PT, PT, PT, 0x8, 0x80 ;  /* 0x000000000080781c */ /* 0x000fc40003f2e170 */
[----:B------:R-:W-:Y:S01]  /*0590*/  @P0 PLOP3.LUT P1, PT, P5, PT, PT, 0x80, 0x8 ;  /* 0x000000000008081c */ /* 0x000fe20002f2f070 */
[----:B------:R-:W-:Y:S01]  /*05a0*/  F2I.FLOOR.NTZ R15, R15 ;  /* 0x0000000f000f7305 */ /* 0x000fe20000207100 */
[----:B------:R-:W-:Y:S02]  /*05b0*/  PLOP3.LUT P4, PT, PT, PT, PT, 0x8, 0x80 ;  /* 0x000000000080781c */ /* 0x000fe40003f8e170 */
[----:B------:R-:W-:Y:S02]  /*05c0*/  @P2 PLOP3.LUT P4, PT, P6, PT, PT, 0x80, 0x8 ;  /* 0x000000000008281c */ /* 0x000fe4000378f070 */
[----:B------:R-:W-:Y:S01]  /*05d0*/  @P3 I2FP.F32.S32 R13, UR4 ;  /* 0x00000004000d3c45 */ /* 0x000fe20008201400 */
[----:B0-----:R-:W-:Y:S02]  /*05e0*/  IMAD R11, R8, UR7, R11 ;  /* 0x00000007080b7c24 */ /* 0x001fe4000f8e020b */
[----:B------:R-:W0:Y:S02]  /*05f0*/  F2I.FLOOR.NTZ R12, R12 ;  /* 0x0000000c000c7305 */ /* 0x000e240000207100 */
[----:B------:R-:W-:-:S02]  /*0600*/  @P0 IMAD.MOV.U32 R14, RZ, RZ, R13 ;  /* 0x000000ffff0e0224 */ /* 0x000fc400078e000d */
[----:B------:R-:W-:-:S04]  /*0610*/  @P1 I2FP.F32.S32 R18, UR4 ;  /* 0x0000000400121c45 */ /* 0x000fc80008201400 */
[----:B------:R-:W-:Y:S01]  /*0620*/  @P4 I2FP.F32.S32 R10, UR5 ;  /* 0x00000005000a4c45 */ /* 0x000fe20008201400 */
[----:B------:R-:W2:Y:S01]  /*0630*/  F2I.FLOOR.NTZ R14, R14 ;  /* 0x0000000e000e7305 */ /* 0x000ea20000207100 */
[----:B------:R-:W-:Y:S01]  /*0640*/  @P0 IMAD.MOV.U32 R16, RZ, RZ, R18 ;  /* 0x000000ffff100224 */ /* 0x000fe200078e0012 */
[----:B------:R-:W3:Y:S01]  /*0650*/  LDCU.64 UR4, c[0x0][0x358] ;  /* 0x00006b00ff0477ac */ /* 0x000ee20008000a00 */
[----:B-1----:R-:W-:Y:S01]  /*0660*/  IADD3 R8, P0, PT, R11, UR8, RZ ;  /* 0x000000080b087c10 */ /* 0x002fe2000ff1e0ff */
[----:B------:R-:W-:Y:S02]  /*0670*/  @P2 IMAD.MOV.U32 R9, RZ, RZ, R10 ;  /* 0x000000ffff092224 */ /* 0x000fe400078e000a */
[----:B0-----:R-:W-:Y:S02]  /*0680*/  IMAD R15, R15, UR7, R12 ;  /* 0x000000070f0f7c24 */ /* 0x001fe4000f8e020c */
[----:B------:R0:W-:Y:S03]  /*0690*/  F2I.FLOOR.NTZ R17, R9 ;  /* 0x0000000900117305 */ /* 0x0001e60000207100 */
[----:B------:R-:W-:Y:S01]  /*06a0*/  IADD3 R10, P1, PT, R15, UR8, RZ ;  /* 0x000000080f0a7c10 */ /* 0x000fe2000ff3e0ff */
[----:B--2---:R-:W-:-:S04]  /*06b0*/  IMAD R7, R7, UR7, R14 ;  /* 0x0000000707077c24 */ /* 0x004fc8000f8e020e */
[----:B------:R-:W1:Y:S01]  /*06c0*/  F2I.FLOOR.NTZ R16, R16 ;  /* 0x0000001000107305 */ /* 0x000e620000207100 */
[----:B0-----:R-:W-:Y:S02]  /*06d0*/  LEA.HI.X.SX32 R9, R11, UR9, 0x1, P0 ;  /* 0x000000090b097c11 */ /* 0x001fe400080f0eff */
[----:B------:R-:W-:Y:S02]  /*06e0*/  LEA.HI.X.SX32 R11, R15, UR9, 0x1, P1 ;  /* 0x000000090f0b7c11 */ /* 0x000fe400088f0eff */
[C---:B------:R-:W-:Y:S01]  /*06f0*/  IADD3 R12, P0, PT, R7.reuse, UR8, RZ ;  /* 0x00000008070c7c10 */ /* 0x040fe2000ff1e0ff */
[----:B---3--:R-:W2:Y:S03]  /*0700*/  LDG.E.U8 R8, desc[UR4][R8.64] ;  /* 0x0000000408087981 */ /* 0x008ea6000c1e1100 */
[----:B------:R-:W-:Y:S01]  /*0710*/  LEA.HI.X.SX32 R13, R7, UR9, 0x1, P0 ;  /* 0x00000009070d7c11 */ /* 0x000fe200080f0eff */
[----:B------:R-:W3:Y:S04]  /*0720*/  LDG.E.U8 R10, desc[UR4][R10.64] ;  /* 0x000000040a0a7981 */ /* 0x000ee8000c1e1100 */
[----:B------:R-:W4:Y:S01]  /*0730*/  LDG.E.U8 R12, desc[UR4][R12.64] ;  /* 0x000000040c0c7981 */ /* 0x000f22000c1e1100 */
[----:B-1----:R-:W-:-:S05]  /*0740*/  IMAD R17, R17, UR7, R16 ;  /* 0x0000000711117c24 */ /* 0x002fca000f8e0210 */
[----:B------:R-:W-:-:S04]  /*0750*/  IADD3 R14, P0, PT, R17, UR8, RZ ;  /* 0x00000008110e7c10 */ /* 0x000fc8000ff1e0ff */
[----:B------:R-:W-:Y:S01]  /*0760*/  LEA.HI.X.SX32 R15, R17, UR9, 0x1, P0 ;  /* 0x00000009110f7c11 */ /* 0x000fe200080f0eff */
[----:B------:R-:W-:Y:S01]  /*0770*/  FADD R5, R2, -R5 ;  /* 0x8000000502057221 */ /* 0x000fe20000000000 */
[----:B------:R-:W-:Y:S01]  /*0780*/  I2FP.F32.S32 R7, R4 ;  /* 0x0000000400077245 */ /* 0x000fe20000201400 */
[----:B------:R-:W0:Y:S02]  /*0790*/  LDCU.64 UR8, c[0x0][0x3a0] ;  /* 0x00007400ff0877ac */ /* 0x000e240008000a00 */
[----:B------:R-:W5:Y:S02]  /*07a0*/  LDG.E.U8 R14, desc[UR4][R14.64] ;  /* 0x000000040e0e7981 */ /* 0x000f64000c1e1100 */
[----:B------:R-:W-:Y:S01]  /*07b0*/  FADD R7, R6, -R7 ;  /* 0x8000000706077221 */ /* 0x000fe20000000000 */
[----:B------:R-:W-:Y:S01]  /*07c0*/  IMAD R3, R3, UR6, R0 ;  /* 0x0000000603037c24 */ /* 0x000fe2000f8e0200 */
[----:B--2---:R-:W-:Y:S02]  /*07d0*/  LOP3.LUT R17, R8, 0xffff, RZ, 0xc0, !PT ;  /* 0x0000ffff08117812 */ /* 0x004fe400078ec0ff */
[----:B---3--:R-:W-:-:S02]  /*07e0*/  LOP3.LUT R16, R10, 0xffff, RZ, 0xc0, !PT ;  /* 0x0000ffff0a107812 */ /* 0x008fc400078ec0ff */
[----:B------:R-:W-:Y:S02]  /*07f0*/  I2FP.F32.U32 R4, R17 ;  /* 0x0000001100047245 */ /* 0x000fe40000201000 */
[----:B----4-:R-:W-:Y:S02]  /*0800*/  LOP3.LUT R17, R12, 0xffff, RZ, 0xc0, !PT ;  /* 0x0000ffff0c117812 */ /* 0x010fe400078ec0ff */
[----:B------:R-:W-:Y:S01]  /*0810*/  I2FP.F32.U32 R2, R16 ;  /* 0x0000001000027245 */ /* 0x000fe20000201000 */
[----:B------:R-:W-:Y:S01]  /*0820*/  FFMA R4, R4, -R7, R4 ;  /* 0x8000000704047223 */ /* 0x000fe20000000004 */
[----:B------:R-:W-:-:S03]  /*0830*/  I2FP.F32.U32 R6, R17 ;  /* 0x0000001100067245 */ /* 0x000fc60000201000 */
[----:B------:R-:W-:Y:S02]  /*0840*/  FFMA R9, R2, -R7, R2 ;  /* 0x8000000702097223 */ /* 0x000fe40000000002 */
[----:B------:R-:W-:Y:S01]  /*0850*/  FFMA R4, R7, R6, R4 ;  /* 0x0000000607047223 */ /* 0x000fe20000000004 */
[----:B-----5:R-:W-:-:S05]  /*0860*/  I2FP.F32.U32 R14, R14 ;  /* 0x0000000e000e7245 */ /* 0x020fca0000201000 */
[----:B------:R-:W-:Y:S01]  /*0870*/  FFMA R14, R7, R14, R9 ;  /* 0x0000000e070e7223 */ /* 0x000fe20000000009 */
[----:B------:R-:W-:-:S04]  /*0880*/  FFMA R7, -R5, R4, R4 ;  /* 0x0000000405077223 */ /* 0x000fc80000000104 */
[----:B------:R-:W-:Y:S01]  /*0890*/  FFMA R7, R5, R14, R7 ;  /* 0x0000000e05077223 */ /* 0x000fe20000000007 */
[----:B0-----:R-:W-:-:S05]  /*08a0*/  IADD3 R2, P0, PT, R3, UR8, RZ ;  /* 0x0000000803027c10 */ /* 0x001fca000ff1e0ff */
[----:B------:R-:W0:Y:S01]  /*08b0*/  F2I.U32.NTZ R7, R7 ;  /* 0x0000000700077305 */ /* 0x000e220000203000 */
[----:B------:R-:W-:-:S05]  /*08c0*/  IMAD.X R3, RZ, RZ, UR9, P0 ;  /* 0x00000009ff037e24 */ /* 0x000fca00080e06ff */
[----:B0-----:R-:W-:Y:S01]  /*08d0*/  STG.E.U8 desc[UR4][R2.64], R7 ;  /* 0x0000000702007986 */ /* 0x001fe2000c101104 */
[----:B------:R-:W-:Y:S05]  /*08e0*/  EXIT ;  /* 0x000000000000794d */ /* 0x000fea0003800000 */
.L_x_2:
        /* <DEDUP_REMOVED lines=9> */
.L_x_5:


//--------------------- .nv.shared.reserved.0     --------------------------
	.section	.nv.shared.reserved.0,"aw",@nobits
	.weak		__nv_reservedSMEM_offset_0_alias
	.size		__nv_reservedSMEM_offset_0_alias, 0, 64
	.other		__nv_reservedSMEM_offset_0_alias,@"STO_CUDA_RESERVED_SHARED STV_DEFAULT"
__nv_reservedSMEM_offset_0_alias:
	.zero		0
	.zero		64


//--------------------- .nv.constant0.bilinear_resize_kernel_f32 --------------------------
	.section	.nv.constant0.bilinear_resize_kernel_f32,"a",@progbits
	.sectionflags	@""
	.align	4
.nv.constant0.bilinear_resize_kernel_f32:
	.zero		936


//--------------------- .nv.constant0.bilinear_resize_kernel_u16 --------------------------
	.section	.nv.constant0.bilinear_resize_kernel_u16,"a",@progbits
	.sectionflags	@""
	.align	4
.nv.constant0.bilinear_resize_kernel_u16:
	.zero		936


//--------------------- .nv.constant0.bilinear_resize_kernel_u8 --------------------------
	.section	.nv.constant0.bilinear_resize_kernel_u8,"a",@progbits
	.sectionflags	@""
	.align	4
.nv.constant0.bilinear_resize_kernel_u8:
	.zero		936


//--------------------- SYMBOLS --------------------------

	.type		.nv.reservedSmem.offset0,@object
	.size		.nv.reservedSmem.offset0,0x4
